//
// Generated by NVIDIA NVVM Compiler
//
// Compiler Build ID: CL-36424714
// Cuda compilation tools, release 13.0, V13.0.88
// Based on NVVM 20.0.0
//

.version 9.0
.target sm_100
.address_size 64

	// .globl	_Z6CR_GPUPfS_S_S_S_j
.extern .shared .align 16 .b8 s[];

.visible .entry _Z6CR_GPUPfS_S_S_S_j(
	.param .u64 .ptr .align 1 _Z6CR_GPUPfS_S_S_S_j_param_0,
	.param .u64 .ptr .align 1 _Z6CR_GPUPfS_S_S_S_j_param_1,
	.param .u64 .ptr .align 1 _Z6CR_GPUPfS_S_S_S_j_param_2,
	.param .u64 .ptr .align 1 _Z6CR_GPUPfS_S_S_S_j_param_3,
	.param .u64 .ptr .align 1 _Z6CR_GPUPfS_S_S_S_j_param_4,
	.param .u32 _Z6CR_GPUPfS_S_S_S_j_param_5
)
{
	.reg .pred 	%p<53>;
	.reg .b32 	%r<148>;
	.reg .b32 	%f<222>;
	.reg .b64 	%rd<31>;

	ld.param.u64 	%rd7, [_Z6CR_GPUPfS_S_S_S_j_param_1];
	ld.param.u64 	%rd8, [_Z6CR_GPUPfS_S_S_S_j_param_2];
	ld.param.u64 	%rd9, [_Z6CR_GPUPfS_S_S_S_j_param_3];
	ld.param.u64 	%rd10, [_Z6CR_GPUPfS_S_S_S_j_param_4];
	ld.param.u32 	%r43, [_Z6CR_GPUPfS_S_S_S_j_param_5];
	cvta.to.global.u64 	%rd1, %rd10;
	shl.b32 	%r1, %r43, 2;
	mov.u32 	%r44, %tid.y;
	mul.lo.s32 	%r45, %r1, %r44;
	shl.b32 	%r46, %r45, 2;
	mov.u32 	%r47, s;
	add.s32 	%r2, %r47, %r46;
	cvt.rn.f32.u32 	%f5, %r43;
	setp.eq.s32 	%p1, %r43, 0;
	selp.f32 	%f6, 0fC1B80000, 0f00000000, %p1;
	mov.b32 	%r48, %f5;
	add.s32 	%r49, %r48, -1060439283;
	and.b32  	%r50, %r49, -8388608;
	sub.s32 	%r51, %r48, %r50;
	mov.b32 	%f7, %r51;
	cvt.rn.f32.s32 	%f8, %r50;
	fma.rn.f32 	%f9, %f8, 0f34000000, %f6;
	add.f32 	%f10, %f7, 0fBF800000;
	fma.rn.f32 	%f11, %f10, 0f3DC6B27F, 0fBE2C7F30;
	fma.rn.f32 	%f12, %f11, %f10, 0f3E2FCF2A;
	fma.rn.f32 	%f13, %f12, %f10, 0fBE374E43;
	fma.rn.f32 	%f14, %f13, %f10, 0f3E520BF4;
	fma.rn.f32 	%f15, %f14, %f10, 0fBE763C8B;
	fma.rn.f32 	%f16, %f15, %f10, 0f3E93BF99;
	fma.rn.f32 	%f17, %f16, %f10, 0fBEB8AA49;
	fma.rn.f32 	%f18, %f17, %f10, 0f3EF6384A;
	fma.rn.f32 	%f19, %f18, %f10, 0fBF38AA3B;
	mul.f32 	%f20, %f10, %f19;
	mul.f32 	%f21, %f10, %f20;
	fma.rn.f32 	%f22, %f10, 0f3FB8AA3B, %f21;
	add.f32 	%f23, %f9, %f22;
	setp.gt.u32 	%p2, %r48, 2139095039;
	fma.rn.f32 	%f24, %f5, 0f7F800000, 0f7F800000;
	selp.f32 	%f25, %f24, %f23, %p2;
	cvt.rmi.f32.f32 	%f26, %f25;
	selp.f32 	%f27, 0fFF800000, %f26, %p1;
	cvt.rzi.u32.f32 	%r3, %f27;
	add.s32 	%r4, %r43, -1;
	mov.u32 	%r5, %tid.x;
	mov.u32 	%r52, %ntid.x;
	mad.lo.s32 	%r6, %r44, %r52, %r5;
	setp.ge.u32 	%p3, %r6, %r43;
	shl.b32 	%r53, %r5, 2;
	add.s32 	%r7, %r2, %r53;
	add.s32 	%r8, %r7, %r1;
	add.s32 	%r9, %r8, %r1;
	add.s32 	%r10, %r9, %r1;
	@%p3 bra 	$L__BB0_2;
	ld.param.u64 	%rd30, [_Z6CR_GPUPfS_S_S_S_j_param_0];
	cvta.to.global.u64 	%rd11, %rd30;
	cvta.to.global.u64 	%rd12, %rd7;
	cvta.to.global.u64 	%rd13, %rd8;
	cvta.to.global.u64 	%rd14, %rd9;
	mul.wide.u32 	%rd15, %r5, 4;
	add.s64 	%rd16, %rd11, %rd15;
	ld.global.f32 	%f28, [%rd16];
	st.shared.f32 	[%r7], %f28;
	add.s64 	%rd17, %rd12, %rd15;
	ld.global.f32 	%f29, [%rd17];
	st.shared.f32 	[%r8], %f29;
	add.s64 	%rd18, %rd13, %rd15;
	ld.global.f32 	%f30, [%rd18];
	st.shared.f32 	[%r9], %f30;
	add.s64 	%rd19, %rd14, %rd15;
	ld.global.f32 	%f31, [%rd19];
	st.shared.f32 	[%r10], %f31;
$L__BB0_2:
	add.s32 	%r11, %r2, %r1;
	bar.sync 	0;
	add.s32 	%r12, %r3, -1;
	setp.eq.s32 	%p4, %r12, 0;
	add.s32 	%r55, %r1, %r1;
	add.s32 	%r56, %r11, %r55;
	add.s32 	%r14, %r56, %r1;
	add.s32 	%r15, %r11, %r1;
	@%p4 bra 	$L__BB0_23;
	setp.eq.s32 	%p5, %r3, 2;
	mov.b32 	%r142, 1025;
	mov.b32 	%r141, 1;
	@%p5 bra 	$L__BB0_17;
	and.b32  	%r61, %r12, -2;
	neg.s32 	%r138, %r61;
	mov.b32 	%r140, 2;
	mov.b32 	%r141, 1;
$L__BB0_5:
	setp.ge.u32 	%p6, %r5, %r4;
	setp.lt.u32 	%p7, %r5, %r141;
	or.pred  	%p8, %p6, %p7;
	@%p8 bra 	$L__BB0_8;
	add.s32 	%r62, %r140, -1;
	and.b32  	%r63, %r62, %r5;
	setp.ne.s32 	%p9, %r63, %r141;
	@%p9 bra 	$L__BB0_8;
	ld.shared.f32 	%f32, [%r7];
	sub.s32 	%r64, %r5, %r141;
	shl.b32 	%r65, %r64, 2;
	add.s32 	%r66, %r11, %r65;
	ld.shared.f32 	%f33, [%r66];
	div.rn.f32 	%f34, %f32, %f33;
	ld.shared.f32 	%f35, [%r9];
	shl.b32 	%r67, %r141, 2;
	add.s32 	%r68, %r8, %r67;
	ld.shared.f32 	%f36, [%r68];
	div.rn.f32 	%f37, %f35, %f36;
	add.s32 	%r69, %r2, %r65;
	ld.shared.f32 	%f38, [%r69];
	neg.f32 	%f39, %f38;
	mul.f32 	%f40, %f34, %f39;
	st.shared.f32 	[%r7], %f40;
	ld.shared.f32 	%f41, [%r8];
	add.s32 	%r70, %r66, %r1;
	ld.shared.f32 	%f42, [%r70];
	mul.f32 	%f43, %f34, %f42;
	sub.f32 	%f44, %f41, %f43;
	add.s32 	%r71, %r7, %r67;
	ld.shared.f32 	%f45, [%r71];
	mul.f32 	%f46, %f37, %f45;
	sub.f32 	%f47, %f44, %f46;
	st.shared.f32 	[%r8], %f47;
	add.s32 	%r72, %r68, %r1;
	ld.shared.f32 	%f48, [%r72];
	neg.f32 	%f49, %f48;
	mul.f32 	%f50, %f37, %f49;
	st.shared.f32 	[%r9], %f50;
	ld.shared.f32 	%f51, [%r10];
	add.s32 	%r73, %r70, %r1;
	ld.shared.f32 	%f52, [%r73];
	mul.f32 	%f53, %f34, %f52;
	sub.f32 	%f54, %f51, %f53;
	add.s32 	%r74, %r72, %r1;
	ld.shared.f32 	%f55, [%r74];
	mul.f32 	%f56, %f37, %f55;
	sub.f32 	%f57, %f54, %f56;
	st.shared.f32 	[%r10], %f57;
$L__BB0_8:
	setp.lt.u32 	%p10, %r5, %r141;
	setp.ne.s32 	%p11, %r5, %r4;
	or.pred  	%p12, %p11, %p10;
	@%p12 bra 	$L__BB0_10;
	ld.shared.f32 	%f58, [%r11+-4];
	sub.s32 	%r75, %r43, %r141;
	shl.b32 	%r76, %r75, 2;
	add.s32 	%r77, %r11, %r76;
	ld.shared.f32 	%f59, [%r77+-4];
	div.rn.f32 	%f60, %f58, %f59;
	add.s32 	%r78, %r2, %r76;
	ld.shared.f32 	%f61, [%r78+-4];
	neg.f32 	%f62, %f61;
	mul.f32 	%f63, %f60, %f62;
	st.shared.f32 	[%r11+-4], %f63;
	ld.shared.f32 	%f64, [%r15+-4];
	add.s32 	%r79, %r77, %r1;
	ld.shared.f32 	%f65, [%r79+-4];
	mul.f32 	%f66, %f60, %f65;
	sub.f32 	%f67, %f64, %f66;
	st.shared.f32 	[%r15+-4], %f67;
	ld.shared.f32 	%f68, [%r14+-4];
	add.s32 	%r80, %r79, %r1;
	ld.shared.f32 	%f69, [%r80+-4];
	mul.f32 	%f70, %f60, %f69;
	sub.f32 	%f71, %f68, %f70;
	st.shared.f32 	[%r14+-4], %f71;
$L__BB0_10:
	setp.ge.u32 	%p13, %r5, %r4;
	bar.sync 	0;
	add.s32 	%r20, %r141, %r140;
	shl.b32 	%r21, %r140, 1;
	setp.lt.u32 	%p14, %r5, %r20;
	or.pred  	%p15, %p13, %p14;
	@%p15 bra 	$L__BB0_13;
	add.s32 	%r81, %r21, -1;
	and.b32  	%r82, %r81, %r5;
	setp.ne.s32 	%p16, %r82, %r20;
	@%p16 bra 	$L__BB0_13;
	ld.shared.f32 	%f72, [%r7];
	sub.s32 	%r83, %r5, %r20;
	shl.b32 	%r84, %r83, 2;
	add.s32 	%r85, %r11, %r84;
	ld.shared.f32 	%f73, [%r85];
	div.rn.f32 	%f74, %f72, %f73;
	ld.shared.f32 	%f75, [%r9];
	shl.b32 	%r86, %r20, 2;
	add.s32 	%r87, %r8, %r86;
	ld.shared.f32 	%f76, [%r87];
	div.rn.f32 	%f77, %f75, %f76;
	add.s32 	%r88, %r2, %r84;
	ld.shared.f32 	%f78, [%r88];
	neg.f32 	%f79, %f78;
	mul.f32 	%f80, %f74, %f79;
	st.shared.f32 	[%r7], %f80;
	ld.shared.f32 	%f81, [%r8];
	add.s32 	%r89, %r85, %r1;
	ld.shared.f32 	%f82, [%r89];
	mul.f32 	%f83, %f74, %f82;
	sub.f32 	%f84, %f81, %f83;
	add.s32 	%r90, %r7, %r86;
	ld.shared.f32 	%f85, [%r90];
	mul.f32 	%f86, %f77, %f85;
	sub.f32 	%f87, %f84, %f86;
	st.shared.f32 	[%r8], %f87;
	add.s32 	%r91, %r87, %r1;
	ld.shared.f32 	%f88, [%r91];
	neg.f32 	%f89, %f88;
	mul.f32 	%f90, %f77, %f89;
	st.shared.f32 	[%r9], %f90;
	ld.shared.f32 	%f91, [%r10];
	add.s32 	%r92, %r89, %r1;
	ld.shared.f32 	%f92, [%r92];
	mul.f32 	%f93, %f74, %f92;
	sub.f32 	%f94, %f91, %f93;
	add.s32 	%r93, %r91, %r1;
	ld.shared.f32 	%f95, [%r93];
	mul.f32 	%f96, %f77, %f95;
	sub.f32 	%f97, %f94, %f96;
	st.shared.f32 	[%r10], %f97;
$L__BB0_13:
	setp.lt.u32 	%p17, %r5, %r20;
	setp.ne.s32 	%p18, %r5, %r4;
	or.pred  	%p19, %p18, %p17;
	@%p19 bra 	$L__BB0_15;
	ld.shared.f32 	%f98, [%r11+-4];
	sub.s32 	%r94, %r43, %r20;
	shl.b32 	%r95, %r94, 2;
	add.s32 	%r96, %r11, %r95;
	ld.shared.f32 	%f99, [%r96+-4];
	div.rn.f32 	%f100, %f98, %f99;
	add.s32 	%r97, %r2, %r95;
	ld.shared.f32 	%f101, [%r97+-4];
	neg.f32 	%f102, %f101;
	mul.f32 	%f103, %f100, %f102;
	st.shared.f32 	[%r11+-4], %f103;
	ld.shared.f32 	%f104, [%r15+-4];
	add.s32 	%r98, %r96, %r1;
	ld.shared.f32 	%f105, [%r98+-4];
	mul.f32 	%f106, %f100, %f105;
	sub.f32 	%f107, %f104, %f106;
	st.shared.f32 	[%r15+-4], %f107;
	ld.shared.f32 	%f108, [%r14+-4];
	add.s32 	%r99, %r98, %r1;
	ld.shared.f32 	%f109, [%r99+-4];
	mul.f32 	%f110, %f100, %f109;
	sub.f32 	%f111, %f108, %f110;
	st.shared.f32 	[%r14+-4], %f111;
$L__BB0_15:
	bar.sync 	0;
	add.s32 	%r141, %r20, %r21;
	shl.b32 	%r140, %r140, 2;
	add.s32 	%r138, %r138, 2;
	setp.ne.s32 	%p20, %r138, 0;
	@%p20 bra 	$L__BB0_5;
	add.s32 	%r142, %r140, 1023;
$L__BB0_17:
	and.b32  	%r100, %r12, 1;
	setp.eq.b32 	%p21, %r100, 1;
	not.pred 	%p22, %p21;
	@%p22 bra 	$L__BB0_23;
	setp.ge.u32 	%p23, %r5, %r4;
	setp.lt.u32 	%p24, %r5, %r141;
	or.pred  	%p25, %p23, %p24;
	and.b32  	%r102, %r142, %r5;
	setp.ne.s32 	%p26, %r102, %r141;
	or.pred  	%p27, %p25, %p26;
	@%p27 bra 	$L__BB0_20;
	ld.shared.f32 	%f112, [%r7];
	sub.s32 	%r103, %r5, %r141;
	shl.b32 	%r104, %r103, 2;
	add.s32 	%r105, %r11, %r104;
	ld.shared.f32 	%f113, [%r105];
	div.rn.f32 	%f114, %f112, %f113;
	ld.shared.f32 	%f115, [%r9];
	shl.b32 	%r106, %r141, 2;
	add.s32 	%r107, %r8, %r106;
	ld.shared.f32 	%f116, [%r107];
	div.rn.f32 	%f117, %f115, %f116;
	add.s32 	%r108, %r2, %r104;
	ld.shared.f32 	%f118, [%r108];
	neg.f32 	%f119, %f118;
	mul.f32 	%f120, %f114, %f119;
	st.shared.f32 	[%r7], %f120;
	ld.shared.f32 	%f121, [%r8];
	add.s32 	%r109, %r105, %r1;
	ld.shared.f32 	%f122, [%r109];
	mul.f32 	%f123, %f114, %f122;
	sub.f32 	%f124, %f121, %f123;
	add.s32 	%r110, %r7, %r106;
	ld.shared.f32 	%f125, [%r110];
	mul.f32 	%f126, %f117, %f125;
	sub.f32 	%f127, %f124, %f126;
	st.shared.f32 	[%r8], %f127;
	add.s32 	%r111, %r107, %r1;
	ld.shared.f32 	%f128, [%r111];
	neg.f32 	%f129, %f128;
	mul.f32 	%f130, %f117, %f129;
	st.shared.f32 	[%r9], %f130;
	ld.shared.f32 	%f131, [%r10];
	add.s32 	%r112, %r109, %r1;
	ld.shared.f32 	%f132, [%r112];
	mul.f32 	%f133, %f114, %f132;
	sub.f32 	%f134, %f131, %f133;
	add.s32 	%r113, %r111, %r1;
	ld.shared.f32 	%f135, [%r113];
	mul.f32 	%f136, %f117, %f135;
	sub.f32 	%f137, %f134, %f136;
	st.shared.f32 	[%r10], %f137;
$L__BB0_20:
	setp.lt.u32 	%p28, %r5, %r141;
	setp.ne.s32 	%p29, %r5, %r4;
	or.pred  	%p30, %p29, %p28;
	@%p30 bra 	$L__BB0_22;
	ld.shared.f32 	%f138, [%r11+-4];
	sub.s32 	%r114, %r43, %r141;
	shl.b32 	%r115, %r114, 2;
	add.s32 	%r116, %r11, %r115;
	ld.shared.f32 	%f139, [%r116+-4];
	div.rn.f32 	%f140, %f138, %f139;
	add.s32 	%r117, %r2, %r115;
	ld.shared.f32 	%f141, [%r117+-4];
	neg.f32 	%f142, %f141;
	mul.f32 	%f143, %f140, %f142;
	st.shared.f32 	[%r11+-4], %f143;
	ld.shared.f32 	%f144, [%r15+-4];
	add.s32 	%r118, %r116, %r1;
	ld.shared.f32 	%f145, [%r118+-4];
	mul.f32 	%f146, %f140, %f145;
	sub.f32 	%f147, %f144, %f146;
	st.shared.f32 	[%r15+-4], %f147;
	ld.shared.f32 	%f148, [%r14+-4];
	add.s32 	%r119, %r118, %r1;
	ld.shared.f32 	%f149, [%r119+-4];
	mul.f32 	%f150, %f140, %f149;
	sub.f32 	%f151, %f148, %f150;
	st.shared.f32 	[%r14+-4], %f151;
$L__BB0_22:
	bar.sync 	0;
$L__BB0_23:
	shr.u32 	%r120, %r43, 1;
	add.s32 	%r121, %r120, -1;
	shl.b32 	%r122, %r120, 2;
	add.s32 	%r123, %r11, %r122;
	ld.shared.f32 	%f1, [%r123+-4];
	ld.shared.f32 	%f2, [%r15+-4];
	mul.f32 	%f152, %f1, %f2;
	add.s32 	%r28, %r123, %r1;
	ld.shared.f32 	%f153, [%r28+-4];
	ld.shared.f32 	%f3, [%r11+-4];
	mul.f32 	%f154, %f153, %f3;
	sub.f32 	%f4, %f152, %f154;
	setp.ne.s32 	%p31, %r5, %r121;
	mul.wide.u32 	%rd20, %r6, 4;
	add.s64 	%rd2, %rd1, %rd20;
	@%p31 bra 	$L__BB0_25;
	ld.shared.f32 	%f155, [%r10];
	mul.f32 	%f156, %f2, %f155;
	ld.shared.f32 	%f157, [%r9];
	ld.shared.f32 	%f158, [%r14+-4];
	mul.f32 	%f159, %f157, %f158;
	sub.f32 	%f160, %f156, %f159;
	div.rn.f32 	%f161, %f160, %f4;
	st.global.f32 	[%rd2], %f161;
$L__BB0_25:
	setp.ne.s32 	%p32, %r5, %r4;
	@%p32 bra 	$L__BB0_27;
	ld.shared.f32 	%f162, [%r14+-4];
	mul.f32 	%f163, %f162, %f1;
	add.s32 	%r124, %r28, %r1;
	ld.shared.f32 	%f164, [%r124+-4];
	mul.f32 	%f165, %f164, %f3;
	sub.f32 	%f166, %f163, %f165;
	div.rn.f32 	%f167, %f166, %f4;
	st.global.f32 	[%rd2], %f167;
$L__BB0_27:
	setp.eq.s32 	%p33, %r12, 0;
	bar.sync 	0;
	@%p33 bra 	$L__BB0_48;
	shr.u32 	%r147, %r43, 2;
	setp.eq.s32 	%p34, %r3, 2;
	mov.u32 	%r146, %r43;
	@%p34 bra 	$L__BB0_41;
	and.b32  	%r125, %r12, -2;
	neg.s32 	%r143, %r125;
	mov.u32 	%r146, %r43;
$L__BB0_30:
	add.s32 	%r34, %r147, -1;
	setp.ne.s32 	%p35, %r5, %r34;
	mul.wide.s32 	%rd21, %r147, 4;
	add.s64 	%rd3, %rd2, %rd21;
	@%p35 bra 	$L__BB0_32;
	ld.shared.f32 	%f168, [%r10];
	ld.shared.f32 	%f169, [%r9];
	ld.global.f32 	%f170, [%rd3];
	mul.f32 	%f171, %f169, %f170;
	sub.f32 	%f172, %f168, %f171;
	ld.shared.f32 	%f173, [%r8];
	div.rn.f32 	%f174, %f172, %f173;
	st.global.f32 	[%rd2], %f174;
$L__BB0_32:
	setp.ge.u32 	%p36, %r5, %r43;
	bar.sync 	0;
	setp.lt.s32 	%p37, %r5, %r34;
	or.pred  	%p38, %p36, %p37;
	@%p38 bra 	$L__BB0_35;
	sub.s32 	%r126, %r5, %r34;
	shr.u32 	%r127, %r146, 1;
	rem.s32 	%r128, %r126, %r127;
	setp.ne.s32 	%p39, %r128, 0;
	@%p39 bra 	$L__BB0_35;
	ld.shared.f32 	%f175, [%r10];
	ld.shared.f32 	%f176, [%r7];
	sub.s32 	%r129, %r6, %r147;
	mul.wide.s32 	%rd22, %r129, 4;
	add.s64 	%rd23, %rd1, %rd22;
	ld.global.f32 	%f177, [%rd23];
	mul.f32 	%f178, %f176, %f177;
	sub.f32 	%f179, %f175, %f178;
	ld.shared.f32 	%f180, [%r9];
	ld.global.f32 	%f181, [%rd3];
	mul.f32 	%f182, %f180, %f181;
	sub.f32 	%f183, %f179, %f182;
	ld.shared.f32 	%f184, [%r8];
	div.rn.f32 	%f185, %f183, %f184;
	st.global.f32 	[%rd2], %f185;
$L__BB0_35:
	bar.sync 	0;
	shr.u32 	%r35, %r147, 1;
	shr.u32 	%r146, %r146, 2;
	add.s32 	%r37, %r35, -1;
	setp.ne.s32 	%p40, %r5, %r37;
	mul.wide.u32 	%rd24, %r35, 4;
	add.s64 	%rd4, %rd2, %rd24;
	@%p40 bra 	$L__BB0_37;
	ld.shared.f32 	%f186, [%r10];
	ld.shared.f32 	%f187, [%r9];
	ld.global.f32 	%f188, [%rd4];
	mul.f32 	%f189, %f187, %f188;
	sub.f32 	%f190, %f186, %f189;
	ld.shared.f32 	%f191, [%r8];
	div.rn.f32 	%f192, %f190, %f191;
	st.global.f32 	[%rd2], %f192;
$L__BB0_37:
	setp.ge.u32 	%p41, %r5, %r43;
	bar.sync 	0;
	setp.lt.s32 	%p42, %r5, %r37;
	or.pred  	%p43, %p41, %p42;
	@%p43 bra 	$L__BB0_40;
	sub.s32 	%r130, %r5, %r37;
	rem.s32 	%r131, %r130, %r146;
	setp.ne.s32 	%p44, %r131, 0;
	@%p44 bra 	$L__BB0_40;
	ld.shared.f32 	%f193, [%r10];
	ld.shared.f32 	%f194, [%r7];
	sub.s32 	%r132, %r6, %r35;
	mul.wide.s32 	%rd25, %r132, 4;
	add.s64 	%rd26, %rd1, %rd25;
	ld.global.f32 	%f195, [%rd26];
	mul.f32 	%f196, %f194, %f195;
	sub.f32 	%f197, %f193, %f196;
	ld.shared.f32 	%f198, [%r9];
	ld.global.f32 	%f199, [%rd4];
	mul.f32 	%f200, %f198, %f199;
	sub.f32 	%f201, %f197, %f200;
	ld.shared.f32 	%f202, [%r8];
	div.rn.f32 	%f203, %f201, %f202;
	st.global.f32 	[%rd2], %f203;
$L__BB0_40:
	bar.sync 	0;
	shr.u32 	%r147, %r147, 2;
	add.s32 	%r143, %r143, 2;
	setp.ne.s32 	%p45, %r143, 0;
	@%p45 bra 	$L__BB0_30;
$L__BB0_41:
	and.b32  	%r133, %r12, 1;
	setp.eq.b32 	%p46, %r133, 1;
	not.pred 	%p47, %p46;
	@%p47 bra 	$L__BB0_48;
	add.s32 	%r42, %r147, -1;
	setp.ne.s32 	%p48, %r5, %r42;
	mul.wide.u32 	%rd27, %r147, 4;
	add.s64 	%rd5, %rd2, %rd27;
	@%p48 bra 	$L__BB0_44;
	ld.shared.f32 	%f204, [%r10];
	ld.shared.f32 	%f205, [%r9];
	ld.global.f32 	%f206, [%rd5];
	mul.f32 	%f207, %f205, %f206;
	sub.f32 	%f208, %f204, %f207;
	ld.shared.f32 	%f209, [%r8];
	div.rn.f32 	%f210, %f208, %f209;
	st.global.f32 	[%rd2], %f210;
$L__BB0_44:
	setp.ge.u32 	%p49, %r5, %r43;
	bar.sync 	0;
	setp.lt.s32 	%p50, %r5, %r42;
	or.pred  	%p51, %p49, %p50;
	@%p51 bra 	$L__BB0_47;
	sub.s32 	%r134, %r5, %r42;
	shr.u32 	%r135, %r146, 1;
	rem.s32 	%r136, %r134, %r135;
	setp.ne.s32 	%p52, %r136, 0;
	@%p52 bra 	$L__BB0_47;
	ld.shared.f32 	%f211, [%r10];
	ld.shared.f32 	%f212, [%r7];
	sub.s32 	%r137, %r6, %r147;
	mul.wide.s32 	%rd28, %r137, 4;
	add.s64 	%rd29, %rd1, %rd28;
	ld.global.f32 	%f213, [%rd29];
	mul.f32 	%f214, %f212, %f213;
	sub.f32 	%f215, %f211, %f214;
	ld.shared.f32 	%f216, [%r9];
	ld.global.f32 	%f217, [%rd5];
	mul.f32 	%f218, %f216, %f217;
	sub.f32 	%f219, %f215, %f218;
	ld.shared.f32 	%f220, [%r8];
	div.rn.f32 	%f221, %f219, %f220;
	st.global.f32 	[%rd2], %f221;
$L__BB0_47:
	bar.sync 	0;
$L__BB0_48:
	ret;

}


// ===== COMPILED SASS (sm_100) =====

	.target	sm_100

	.elftype	@"ET_EXEC"


//--------------------- .note.nv.tkinfo           --------------------------
	.section	.note.nv.tkinfo,"",@"SHT_NOTE"
	.sectionflags	@"SHF_NOTE_NV_TKINFO"
	.tkinfo
        /*0018*/ 	.word	0x00000002
        /*0030*/ 	.string	""
        /*0030*/ 	.string	"ptxas"
        /*0030*/ 	.string	"Cuda compilation tools, release 13.0, V13.0.88"
        /*0030*/ 	.string	"Build cuda_13.0.r13.0/compiler.36424714_0"
        /*0030*/ 	.string	"-arch sm_100 -m 64 "



//--------------------- .note.nv.cuinfo           --------------------------
	.section	.note.nv.cuinfo,"",@"SHT_NOTE"
	.sectionflags	@"SHF_NOTE_NV_CUINFO"
        /*0018*/ 	.short	0x0002
        /*001a*/ 	.short	0x0064
        /*001c*/ 	.short	0x0082
	.zero		2


//--------------------- .nv.info                  --------------------------
	.section	.nv.info,"",@"SHT_CUDA_INFO"
	.align	4


	//----- nvinfo : EIATTR_REGCOUNT
	.align		4
        /*0000*/ 	.byte	0x04, 0x2f
        /*0002*/ 	.short	(.L_1 - .L_0)
	.align		4
.L_0:
        /*0004*/ 	.word	index@(_Z6CR_GPUPfS_S_S_S_j)
        /*0008*/ 	.word	0x0000001a


	//----- nvinfo : EIATTR_FRAME_SIZE
	.align		4
.L_1:
        /*000c*/ 	.byte	0x04, 0x11
        /*000e*/ 	.short	(.L_3 - .L_2)
	.align		4
.L_2:
        /*0010*/ 	.word	index@($__internal_0_$__cuda_sm3x_div_rn_noftz_f32_slowpath)
        /*0014*/ 	.word	0x00000000


	//----- nvinfo : EIATTR_FRAME_SIZE
	.align		4
.L_3:
        /*0018*/ 	.byte	0x04, 0x11
        /*001a*/ 	.short	(.L_5 - .L_4)
	.align		4
.L_4:
        /*001c*/ 	.word	index@(_Z6CR_GPUPfS_S_S_S_j)
        /*0020*/ 	.word	0x00000000


	//----- nvinfo : EIATTR_MIN_STACK_SIZE
	.align		4
.L_5:
        /*0024*/ 	.byte	0x04, 0x12
        /*0026*/ 	.short	(.L_7 - .L_6)
	.align		4
.L_6:
        /*0028*/ 	.word	index@(_Z6CR_GPUPfS_S_S_S_j)
        /*002c*/ 	.word	0x00000000
.L_7:


//--------------------- .nv.compat                --------------------------
	.section	.nv.compat,"",@"SHT_CUDA_COMPAT_INFO"
	.align	4
        /*0000*/ 	.byte	0x02, 0x09, 0x00, 0x00, 0x02, 0x02, 0x01, 0x00, 0x02, 0x05, 0x05, 0x00, 0x03, 0x07, 0x01, 0x01
        /*0010*/ 	.byte	0x02, 0x03, 0x00, 0x00, 0x02, 0x06, 0x01, 0x00, 0x04, 0x0b, 0x08, 0x00, 0x01, 0x00, 0x00, 0x00
        /*0020*/ 	.byte	0x00, 0x00, 0x00, 0x00


//--------------------- .nv.info._Z6CR_GPUPfS_S_S_S_j --------------------------
	.section	.nv.info._Z6CR_GPUPfS_S_S_S_j,"",@"SHT_CUDA_INFO"
	.sectionflags	@""
	.align	4


	//----- nvinfo : EIATTR_CUDA_API_VERSION
	.align		4
        /*0000*/ 	.byte	0x04, 0x37
        /*0002*/ 	.short	(.L_9 - .L_8)
.L_8:
        /*0004*/ 	.word	0x00000082


	//----- nvinfo : EIATTR_KPARAM_INFO
	.align		4
.L_9:
        /*0008*/ 	.byte	0x04, 0x17
        /*000a*/ 	.short	(.L_11 - .L_10)
.L_10:
        /*000c*/ 	.word	0x00000000
        /*0010*/ 	.short	0x0005
        /*0012*/ 	.short	0x0028
        /*0014*/ 	.byte	0x00, 0xf0, 0x11, 0x00


	//----- nvinfo : EIATTR_KPARAM_INFO
	.align		4
.L_11:
        /*0018*/ 	.byte	0x04, 0x17
        /*001a*/ 	.short	(.L_13 - .L_12)
.L_12:
        /*001c*/ 	.word	0x00000000
        /*0020*/ 	.short	0x0004
        /*0022*/ 	.short	0x0020
        /*0024*/ 	.byte	0x00, 0xf5, 0x21, 0x00


	//----- nvinfo : EIATTR_KPARAM_INFO
	.align		4
.L_13:
        /*0028*/ 	.byte	0x04, 0x17
        /*002a*/ 	.short	(.L_15 - .L_14)
.L_14:
        /*002c*/ 	.word	0x00000000
        /*0030*/ 	.short	0x0003
        /*0032*/ 	.short	0x0018
        /*0034*/ 	.byte	0x00, 0xf5, 0x21, 0x00


	//----- nvinfo : EIATTR_KPARAM_INFO
	.align		4
.L_15:
        /*0038*/ 	.byte	0x04, 0x17
        /*003a*/ 	.short	(.L_17 - .L_16)
.L_16:
        /*003c*/ 	.word	0x00000000
        /*0040*/ 	.short	0x0002
        /*0042*/ 	.short	0x0010
        /*0044*/ 	.byte	0x00, 0xf5, 0x21, 0x00


	//----- nvinfo : EIATTR_KPARAM_INFO
	.align		4
.L_17:
        /*0048*/ 	.byte	0x04, 0x17
        /*004a*/ 	.short	(.L_19 - .L_18)
.L_18:
        /*004c*/ 	.word	0x00000000
        /*0050*/ 	.short	0x0001
        /*0052*/ 	.short	0x0008
        /*0054*/ 	.byte	0x00, 0xf5, 0x21, 0x00


	//----- nvinfo : EIATTR_KPARAM_INFO
	.align		4
.L_19:
        /*0058*/ 	.byte	0x04, 0x17
        /*005a*/ 	.short	(.L_21 - .L_20)
.L_20:
        /*005c*/ 	.word	0x00000000
        /*0060*/ 	.short	0x0000
        /*0062*/ 	.short	0x0000
        /*0064*/ 	.byte	0x00, 0xf5, 0x21, 0x00


	//----- nvinfo : EIATTR_SPARSE_MMA_MASK
	.align		4
.L_21:
        /*0068*/ 	.byte	0x03, 0x50
        /*006a*/ 	.short	0x0000


	//----- nvinfo : EIATTR_MAXREG_COUNT
	.align		4
        /*006c*/ 	.byte	0x03, 0x1b
        /*006e*/ 	.short	0x00ff


	//----- nvinfo : EIATTR_NUM_BARRIERS
	.align		4
        /*0070*/ 	.byte	0x02, 0x4c
        /*0072*/ 	.byte	0x01
	.zero		1


	//----- nvinfo : EIATTR_MERCURY_ISA_VERSION
	.align		4
        /*0074*/ 	.byte	0x03, 0x5f
        /*0076*/ 	.short	0x0101


	//----- nvinfo : EIATTR_VRC_CTA_INIT_COUNT
	.align		4
        /*0078*/ 	.byte	0x02, 0x4a
	.zero		1
	.zero		1


	//----- nvinfo : EIATTR_EXIT_INSTR_OFFSETS
	.align		4
        /*007c*/ 	.byte	0x04, 0x1c
        /*007e*/ 	.short	(.L_23 - .L_22)


	//   ....[0]....
.L_22:
        /*0080*/ 	.word	0x00001cb0


	//   ....[1]....
        /*0084*/ 	.word	0x00002860


	//   ....[2]....
        /*0088*/ 	.word	0x00002dd0


	//----- nvinfo : EIATTR_CRS_STACK_SIZE
	.align		4
.L_23:
        /*008c*/ 	.byte	0x04, 0x1e
        /*008e*/ 	.short	(.L_25 - .L_24)
.L_24:
        /*0090*/ 	.word	0x00000000


	//----- nvinfo : EIATTR_CBANK_PARAM_SIZE
	.align		4
.L_25:
        /*0094*/ 	.byte	0x03, 0x19
        /*0096*/ 	.short	0x002c


	//----- nvinfo : EIATTR_PARAM_CBANK
	.align		4
        /*0098*/ 	.byte	0x04, 0x0a
        /*009a*/ 	.short	(.L_27 - .L_26)
	.align		4
.L_26:
        /*009c*/ 	.word	index@(.nv.constant0._Z6CR_GPUPfS_S_S_S_j)
        /*00a0*/ 	.short	0x0380
        /*00a2*/ 	.short	0x002c


	//----- nvinfo : EIATTR_SW_WAR
	.align		4
.L_27:
        /*00a4*/ 	.byte	0x04, 0x36
        /*00a6*/ 	.short	(.L_29 - .L_28)
.L_28:
        /*00a8*/ 	.word	0x00000008
.L_29:


//--------------------- .nv.callgraph             --------------------------
	.section	.nv.callgraph,"",@"SHT_CUDA_CALLGRAPH"
	.align	4
	.sectionentsize	8
	.align		4
        /*0000*/ 	.word	0x00000000
	.align		4
        /*0004*/ 	.word	0xffffffff
	.align		4
        /*0008*/ 	.word	0x00000000
	.align		4
        /*000c*/ 	.word	0xfffffffe
	.align		4
        /*0010*/ 	.word	0x00000000
	.align		4
        /*0014*/ 	.word	0xfffffffd
	.align		4
        /*0018*/ 	.word	0x00000000
	.align		4
        /*001c*/ 	.word	0xfffffffc


//--------------------- .text._Z6CR_GPUPfS_S_S_S_j --------------------------
	.section	.text._Z6CR_GPUPfS_S_S_S_j,"ax",@progbits
	.align	128
        .global         _Z6CR_GPUPfS_S_S_S_j
        .type           _Z6CR_GPUPfS_S_S_S_j,@function
        .size           _Z6CR_GPUPfS_S_S_S_j,(.L_x_79 - _Z6CR_GPUPfS_S_S_S_j)
        .other          _Z6CR_GPUPfS_S_S_S_j,@"STO_CUDA_ENTRY STV_DEFAULT"
_Z6CR_GPUPfS_S_S_S_j:
.text._Z6CR_GPUPfS_S_S_S_j:
[----:B------:R-:W-:Y:S01]  /*0000*/  LDC R1, c[0x0][0x37c] ;  /* 0x0000df00ff017b82 */ /* 0x000fe20000000800 */
[----:B------:R-:W0:Y:S01]  /*0010*/  S2R R3, SR_TID.Y ;  /* 0x0000000000037919 */ /* 0x000e220000002200 */
[----:B------:R-:W0:Y:S06]  /*0020*/  LDCU UR4, c[0x0][0x360] ;  /* 0x00006c00ff0477ac */ /* 0x000e2c0008000800 */
[----:B------:R-:W1:Y:S01]  /*0030*/  LDC.64 R6, c[0x0][0x380] ;  /* 0x0000e000ff067b82 */ /* 0x000e620000000a00 */
[----:B------:R-:W0:Y:S01]  /*0040*/  S2R R4, SR_TID.X ;  /* 0x0000000000047919 */ /* 0x000e220000002100 */
[----:B------:R-:W2:Y:S01]  /*0050*/  LDCU UR7, c[0x0][0x3a8] ;  /* 0x00007500ff0777ac */ /* 0x000ea20008000800 */
[----:B------:R-:W3:Y:S05]  /*0060*/  LDCU.64 UR12, c[0x0][0x358] ;  /* 0x00006b00ff0c77ac */ /* 0x000eea0008000a00 */
[----:B------:R-:W4:Y:S08]  /*0070*/  LDC.64 R8, c[0x0][0x388] ;  /* 0x0000e200ff087b82 */ /* 0x000f300000000a00 */
[----:B------:R-:W5:Y:S08]  /*0080*/  LDC.64 R10, c[0x0][0x390] ;  /* 0x0000e400ff0a7b82 */ /* 0x000f700000000a00 */
[----:B------:R-:W5:Y:S01]  /*0090*/  LDC.64 R18, c[0x0][0x398] ;  /* 0x0000e600ff127b82 */ /* 0x000f620000000a00 */
[----:B0-----:R-:W-:-:S05]  /*00a0*/  IMAD R5, R3, UR4, R4 ;  /* 0x0000000403057c24 */ /* 0x001fca000f8e0204 */
[----:B--2---:R-:W-:-:S13]  /*00b0*/  ISETP.GE.U32.AND P2, PT, R5, UR7, PT ;  /* 0x0000000705007c0c */ /* 0x004fda000bf46070 */
[----:B-1----:R-:W-:-:S04]  /*00c0*/  @!P2 IMAD.WIDE.U32 R6, R4, 0x4, R6 ;  /* 0x000000040406a825 */ /* 0x002fc800078e0006 */
[C---:B----4-:R-:W-:Y:S01]  /*00d0*/  @!P2 IMAD.WIDE.U32 R8, R4.reuse, 0x4, R8 ;  /* 0x000000040408a825 */ /* 0x050fe200078e0008 */
[----:B---3--:R0:W2:Y:S03]  /*00e0*/  @!P2 LDG.E R13, desc[UR12][R6.64] ;  /* 0x0000000c060da981 */ /* 0x0080a6000c1e1900 */
[C---:B-----5:R-:W-:Y:S01]  /*00f0*/  @!P2 IMAD.WIDE.U32 R10, R4.reuse, 0x4, R10 ;  /* 0x00000004040aa825 */ /* 0x060fe200078e000a */
[----:B------:R1:W3:Y:S03]  /*0100*/  @!P2 LDG.E R15, desc[UR12][R8.64] ;  /* 0x0000000c080fa981 */ /* 0x0002e6000c1e1900 */
[----:B------:R-:W-:Y:S01]  /*0110*/  @!P2 IMAD.WIDE.U32 R18, R4, 0x4, R18 ;  /* 0x000000040412a825 */ /* 0x000fe200078e0012 */
[----:B------:R4:W5:Y:S04]  /*0120*/  @!P2 LDG.E R17, desc[UR12][R10.64] ;  /* 0x0000000c0a11a981 */ /* 0x000968000c1e1900 */
[----:B------:R-:W5:Y:S01]  /*0130*/  @!P2 LDG.E R0, desc[UR12][R18.64] ;  /* 0x0000000c1200a981 */ /* 0x000f62000c1e1900 */
[----:B------:R-:W-:-:S04]  /*0140*/  I2FP.F32.U32 R2, UR7 ;  /* 0x0000000700027c45 */ /* 0x000fc80008201000 */
[----:B------:R-:W-:-:S04]  /*0150*/  IADD3 R12, PT, PT, R2, -0x3f3504f3, RZ ;  /* 0xc0cafb0d020c7810 */ /* 0x000fc80007ffe0ff */
[----:B------:R-:W-:-:S04]  /*0160*/  LOP3.LUT R21, R12, 0xff800000, RZ, 0xc0, !PT ;  /* 0xff8000000c157812 */ /* 0x000fc800078ec0ff */
[----:B------:R-:W-:Y:S01]  /*0170*/  IADD3 R12, PT, PT, R2, -R21, RZ ;  /* 0x80000015020c7210 */ /* 0x000fe20007ffe0ff */
[----:B------:R-:W-:-:S04]  /*0180*/  IMAD.MOV.U32 R23, RZ, RZ, 0x3dc6b27f ;  /* 0x3dc6b27fff177424 */ /* 0x000fc800078e00ff */
[----:B------:R-:W-:-:S04]  /*0190*/  FADD R12, R12, -1 ;  /* 0xbf8000000c0c7421 */ /* 0x000fc80000000000 */
[----:B------:R-:W-:-:S04]  /*01a0*/  FFMA R23, R12, R23, -0.16845393180847167969 ;  /* 0xbe2c7f300c177423 */ /* 0x000fc80000000017 */
[----:B------:R-:W-:-:S04]  /*01b0*/  FFMA R23, R12, R23, 0.1716887056827545166 ;  /* 0x3e2fcf2a0c177423 */ /* 0x000fc80000000017 */
[----:B------:R-:W-:-:S04]  /*01c0*/  FFMA R23, R12, R23, -0.17900948226451873779 ;  /* 0xbe374e430c177423 */ /* 0x000fc80000000017 */
[----:B------:R-:W-:-:S04]  /*01d0*/  FFMA R23, R12, R23, 0.20512372255325317383 ;  /* 0x3e520bf40c177423 */ /* 0x000fc80000000017 */
[----:B------:R-:W-:-:S04]  /*01e0*/  FFMA R23, R12, R23, -0.24046532809734344482 ;  /* 0xbe763c8b0c177423 */ /* 0x000fc80000000017 */
[----:B------:R-:W-:-:S04]  /*01f0*/  FFMA R23, R12, R23, 0.28857114911079406738 ;  /* 0x3e93bf990c177423 */ /* 0x000fc80000000017 */
[----:B------:R-:W-:-:S04]  /*0200*/  FFMA R23, R12, R23, -0.36067417263984680176 ;  /* 0xbeb8aa490c177423 */ /* 0x000fc80000000017 */
[----:B------:R-:W-:Y:S01]  /*0210*/  FFMA R23, R12, R23, 0.48089820146560668945 ;  /* 0x3ef6384a0c177423 */ /* 0x000fe20000000017 */
[----:B------:R-:W-:-:S03]  /*0220*/  ISETP.NE.AND P1, PT, RZ, UR7, PT ;  /* 0x00000007ff007c0c */ /* 0x000fc6000bf25270 */
[----:B------:R-:W-:Y:S01]  /*0230*/  FFMA R23, R12, R23, -0.72134751081466674805 ;  /* 0xbf38aa3b0c177423 */ /* 0x000fe20000000017 */
[----:B------:R-:W-:-:S03]  /*0240*/  ISETP.GT.U32.AND P0, PT, R2, 0x7f7fffff, PT ;  /* 0x7f7fffff0200780c */ /* 0x000fc60003f04070 */
[C---:B------:R-:W-:Y:S01]  /*0250*/  FMUL R23, R12.reuse, R23 ;  /* 0x000000170c177220 */ /* 0x040fe20000400000 */
[----:B0-----:R-:W-:Y:S02]  /*0260*/  FSEL R6, RZ, -23, P1 ;  /* 0xc1b80000ff067808 */ /* 0x001fe40000800000 */
[----:B------:R-:W-:Y:S01]  /*0270*/  I2FP.F32.S32 R21, R21 ;  /* 0x0000001500157245 */ /* 0x000fe20000201400 */
[----:B------:R-:W-:Y:S01]  /*0280*/  FMUL R23, R12, R23 ;  /* 0x000000170c177220 */ /* 0x000fe20000400000 */
[----:B------:R-:W-:-:S03]  /*0290*/  MOV R7, 0x7f800000 ;  /* 0x7f80000000077802 */ /* 0x000fc60000000f00 */
[----:B------:R-:W-:Y:S01]  /*02a0*/  FFMA R6, R21, 1.1920928955078125e-07, R6 ;  /* 0x3400000015067823 */ /* 0x000fe20000000006 */
[----:B------:R-:W-:Y:S01]  /*02b0*/  FFMA R23, R12, 1.4426950216293334961, R23 ;  /* 0x3fb8aa3b0c177823 */ /* 0x000fe20000000017 */
[----:B------:R-:W0:Y:S03]  /*02c0*/  S2UR UR5, SR_CgaCtaId ;  /* 0x00000000000579c3 */ /* 0x000e260000008800 */
[----:B------:R-:W-:Y:S01]  /*02d0*/  FADD R23, R6, R23 ;  /* 0x0000001706177221 */ /* 0x000fe20000000000 */
[----:B------:R-:W-:-:S06]  /*02e0*/  @P0 FFMA R23, R2, R7, +INF ;  /* 0x7f80000002170423 */ /* 0x000fcc0000000007 */
[----:B------:R-:W1:Y:S01]  /*02f0*/  FRND.FLOOR R23, R23 ;  /* 0x0000001700177307 */ /* 0x000e620000205000 */
[----:B------:R-:W-:Y:S01]  /*0300*/  USHF.L.U32 UR8, UR7, 0x2, URZ ;  /* 0x0000000207087899 */ /* 0x000fe200080006ff */
[----:B------:R-:W-:-:S05]  /*0310*/  UMOV UR4, 0x400 ;  /* 0x0000040000047882 */ /* 0x000fca0000000000 */
[----:B------:R-:W-:Y:S01]  /*0320*/  IMAD R7, R3, UR8, RZ ;  /* 0x0000000803077c24 */ /* 0x000fe2000f8e02ff */
[----:B-1----:R-:W-:Y:S01]  /*0330*/  FSEL R2, R23, -INF , P1 ;  /* 0xff80000017027808 */ /* 0x002fe20000800000 */
[----:B0-----:R-:W-:-:S05]  /*0340*/  ULEA UR4, UR5, UR4, 0x18 ;  /* 0x0000000405047291 */ /* 0x001fca000f8ec0ff */
[----:B------:R-:W0:Y:S01]  /*0350*/  F2I.U32.TRUNC.NTZ R2, R2 ;  /* 0x0000000200027305 */ /* 0x000e22000020f000 */
[----:B------:R-:W-:-:S04]  /*0360*/  LEA R7, R7, UR4, 0x2 ;  /* 0x0000000407077c11 */ /* 0x000fc8000f8e10ff */
[----:B------:R-:W-:-:S05]  /*0370*/  LEA R6, R4, R7, 0x2 ;  /* 0x0000000704067211 */ /* 0x000fca00078e10ff */
[----:B------:R-:W-:Y:S01]  /*0380*/  VIADD R8, R6, UR8 ;  /* 0x0000000806087c36 */ /* 0x000fe20008000000 */
[----:B0-----:R-:W-:-:S04]  /*0390*/  R2UR UR9, R2 ;  /* 0x00000000020972ca */ /* 0x001fc800000e0000 */
[----:B------:R-:W-:Y:S01]  /*03a0*/  IADD3 R9, PT, PT, R8, UR8, RZ ;  /* 0x0000000808097c10 */ /* 0x000fe2000fffe0ff */
[----:B----4-:R-:W-:-:S08]  /*03b0*/  VIADD R10, R7, UR8 ;  /* 0x00000008070a7c36 */ /* 0x010fd00008000000 */
[----:B------:R-:W-:-:S04]  /*03c0*/  UIADD3 UR10, UPT, UPT, UR9, -0x1, URZ ;  /* 0xffffffff090a7890 */ /* 0x000fc8000fffe0ff */
[----:B------:R-:W-:Y:S01]  /*03d0*/  UISETP.NE.AND UP0, UPT, UR10, URZ, UPT ;  /* 0x000000ff0a00728c */ /* 0x000fe2000bf05270 */
[----:B------:R-:W-:Y:S01]  /*03e0*/  MOV R11, UR8 ;  /* 0x00000008000b7c02 */ /* 0x000fe20008000f00 */
[----:B------:R-:W-:-:S03]  /*03f0*/  UIADD3 UR7, UPT, UPT, UR7, -0x1, URZ ;  /* 0xffffffff07077890 */ /* 0x000fc6000fffe0ff */
[----:B------:R-:W-:Y:S01]  /*0400*/  IADD3 R11, PT, PT, R10, UR8, R11 ;  /* 0x000000080a0b7c10 */ /* 0x000fe2000fffe00b */
[----:B--2---:R0:W-:Y:S04]  /*0410*/  @!P2 STS [R6], R13 ;  /* 0x0000000d0600a388 */ /* 0x0041e80000000800 */
[----:B---3--:R0:W-:Y:S04]  /*0420*/  @!P2 STS [R6+UR8], R15 ;  /* 0x0000000f0600a988 */ /* 0x0081e80008000808 */
[----:B-----5:R0:W-:Y:S04]  /*0430*/  @!P2 STS [R8+UR8], R17 ;  /* 0x000000110800a988 */ /* 0x0201e80008000808 */
[----:B------:R0:W-:Y:S01]  /*0440*/  @!P2 STS [R9+UR8], R0 ;  /* 0x000000000900a988 */ /* 0x0001e20008000808 */
[----:B------:R-:W-:Y:S06]  /*0450*/  BAR.SYNC.DEFER_BLOCKING 0x0 ;  /* 0x0000000000007b1d */ /* 0x000fec0000010000 */
[----:B------:R-:W-:Y:S05]  /*0460*/  BRA.U !UP0, `(.L_x_0) ;  /* 0x0000001508207547 */ /* 0x000fea000b800000 */
[----:B------:R-:W-:Y:S01]  /*0470*/  UISETP.NE.AND UP0, UPT, UR9, 0x2, UPT ;  /* 0x000000020900788c */ /* 0x000fe2000bf05270 */
[----:B------:R-:W-:Y:S01]  /*0480*/  UMOV UR4, 0x401 ;  /* 0x0000040100047882 */ /* 0x000fe20000000000 */
[----:B------:R-:W-:-:S07]  /*0490*/  UMOV UR5, 0x1 ;  /* 0x0000000100057882 */ /* 0x000fce0000000000 */
[----:B------:R-:W-:Y:S05]  /*04a0*/  BRA.U !UP0, `(.L_x_1) ;  /* 0x0000000d08687547 */ /* 0x000fea000b800000 */
[----:B------:R-:W-:Y:S01]  /*04b0*/  ULOP3.LUT UR4, UR10, 0xfffffffe, URZ, 0xc0, !UPT ;  /* 0xfffffffe0a047892 */ /* 0x000fe2000f8ec0ff */
[----:B------:R-:W1:Y:S03]  /*04c0*/  LDCU UR14, c[0x0][0x3a8] ;  /* 0x00007500ff0e77ac */ /* 0x000e660008000800 */
[----:B------:R-:W-:Y:S01]  /*04d0*/  UIADD3 UR4, UPT, UPT, -UR4, URZ, URZ ;  /* 0x000000ff04047290 */ /* 0x000fe2000fffe1ff */
[----:B------:R-:W-:Y:S01]  /*04e0*/  UMOV UR6, 0x2 ;  /* 0x0000000200067882 */ /* 0x000fe20000000000 */
[----:B------:R-:W-:-:S10]  /*04f0*/  UMOV UR5, 0x1 ;  /* 0x0000000100057882 */ /* 0x000fd40000000000 */
.L_x_22:
[----:B------:R-:W-:Y:S01]  /*0500*/  UIADD3 UR11, UPT, UPT, UR6, -0x1, URZ ;  /* 0xffffffff060b7890 */ /* 0x000fe2000fffe0ff */
[C---:B------:R-:W-:Y:S01]  /*0510*/  ISETP.GE.U32.AND P0, PT, R4.reuse, UR5, PT ;  /* 0x0000000504007c0c */ /* 0x040fe2000bf06070 */
[----:B------:R-:W-:Y:S01]  /*0520*/  UIADD3 UR4, UPT, UPT, UR4, 0x2, URZ ;  /* 0x0000000204047890 */ /* 0x000fe2000fffe0ff */
[----:B------:R-:W-:Y:S02]  /*0530*/  BSSY.RECONVERGENT B2, `(.L_x_2) ;  /* 0x0000040000027945 */ /* 0x000fe40003800200 */
[C---:B------:R-:W-:Y:S01]  /*0540*/  ISETP.GE.U32.OR P0, PT, R4.reuse, UR7, !P0 ;  /* 0x0000000704007c0c */ /* 0x040fe2000c706470 */
[----:B------:R-:W-:Y:S01]  /*0550*/  UISETP.NE.AND UP0, UPT, UR4, URZ, UPT ;  /* 0x000000ff0400728c */ /* 0x000fe2000bf05270 */
[----:B0-----:R-:W-:-:S04]  /*0560*/  LOP3.LUT R0, R4, UR11, RZ, 0xc0, !PT ;  /* 0x0000000b04007c12 */ /* 0x001fc8000f8ec0ff */
[----:B------:R-:W-:-:S13]  /*0570*/  ISETP.NE.OR P0, PT, R0, UR5, P0 ;  /* 0x0000000500007c0c */ /* 0x000fda0008705670 */
[----:B-12---:R-:W-:Y:S05]  /*0580*/  @P0 BRA `(.L_x_3) ;  /* 0x0000000000e80947 */ /* 0x006fea0003800000 */
[----:B------:R-:W-:Y:S01]  /*0590*/  IADD3 R14, PT, PT, R4, -UR5, RZ ;  /* 0x80000005040e7c10 */ /* 0x000fe2000fffe0ff */
[----:B------:R-:W-:Y:S01]  /*05a0*/  LDS R3, [R6] ;  /* 0x0000000006037984 */ /* 0x000fe20000000800 */
[----:B------:R-:W-:Y:S02]  /*05b0*/  BSSY.RECONVERGENT B3, `(.L_x_4) ;  /* 0x000000f000037945 */ /* 0x000fe40003800200 */
[----:B------:R-:W-:-:S05]  /*05c0*/  LEA R15, R14, R10, 0x2 ;  /* 0x0000000a0e0f7211 */ /* 0x000fca00078e10ff */
[----:B------:R-:W0:Y:S02]  /*05d0*/  LDS R2, [R15] ;  /* 0x000000000f027984 */ /* 0x000e240000000800 */
[----:B0-----:R-:W0:Y:S08]  /*05e0*/  MUFU.RCP R0, R2 ;  /* 0x0000000200007308 */ /* 0x001e300000001000 */
[----:B------:R-:W2:Y:S01]  /*05f0*/  FCHK P0, R3, R2 ;  /* 0x0000000203007302 */ /* 0x000ea20000000000 */
[----:B0-----:R-:W-:-:S04]  /*0600*/  FFMA R13, -R2, R0, 1 ;  /* 0x3f800000020d7423 */ /* 0x001fc80000000100 */
[----:B------:R-:W-:-:S04]  /*0610*/  FFMA R0, R0, R13, R0 ;  /* 0x0000000d00007223 */ /* 0x000fc80000000000 */
[----:B------:R-:W-:-:S04]  /*0620*/  FFMA R13, R3, R0, RZ ;  /* 0x00000000030d7223 */ /* 0x000fc800000000ff */
[----:B------:R-:W-:-:S04]  /*0630*/  FFMA R16, -R2, R13, R3 ;  /* 0x0000000d02107223 */ /* 0x000fc80000000103 */
[----:B------:R-:W-:Y:S01]  /*0640*/  FFMA R16, R0, R16, R13 ;  /* 0x0000001000107223 */ /* 0x000fe2000000000d */
[----:B--2---:R-:W-:Y:S06]  /*0650*/  @!P0 BRA `(.L_x_5) ;  /* 0x0000000000108947 */ /* 0x004fec0003800000 */
[----:B------:R-:W-:Y:S01]  /*0660*/  IMAD.MOV.U32 R0, RZ, RZ, R2 ;  /* 0x000000ffff007224 */ /* 0x000fe200078e0002 */
[----:B------:R-:W-:-:S07]  /*0670*/  MOV R2, 0x690 ;  /* 0x0000069000027802 */ /* 0x000fce0000000f00 */
[----:B-1----:R-:W-:Y:S05]  /*0680*/  CALL.REL.NOINC `($__internal_0_$__cuda_sm3x_div_rn_noftz_f32_slowpath) ;  /* 0x0000002400d47944 */ /* 0x002fea0003c00000 */
[----:B------:R-:W-:-:S07]  /*0690*/  MOV R16, R0 ;  /* 0x0000000000107202 */ /* 0x000fce0000000f00 */
.L_x_5:
[----:B-1----:R-:W-:Y:S05]  /*06a0*/  BSYNC.RECONVERGENT B3 ;  /* 0x0000000000037941 */ /* 0x002fea0003800200 */
.L_x_4:
[----:B------:R-:W-:Y:S01]  /*06b0*/  MOV R17, UR5 ;  /* 0x0000000500117c02 */ /* 0x000fe20008000f00 */
[----:B------:R-:W-:Y:S01]  /*06c0*/  LDS R3, [R8+UR8] ;  /* 0x0000000808037984 */ /* 0x000fe20008000800 */
[----:B------:R-:W-:Y:S03]  /*06d0*/  BSSY.RECONVERGENT B3, `(.L_x_6) ;  /* 0x000000e000037945 */ /* 0x000fe60003800200 */
[----:B------:R-:W-:-:S05]  /*06e0*/  IMAD R17, R17, 0x4, R8 ;  /* 0x0000000411117824 */ /* 0x000fca00078e0208 */
[----:B------:R-:W0:Y:S02]  /*06f0*/  LDS R12, [R17] ;  /* 0x00000000110c7984 */ /* 0x000e240000000800 */
[----:B0-----:R-:W0:Y:S08]  /*0700*/  MUFU.RCP R0, R12 ;  /* 0x0000000c00007308 */ /* 0x001e300000001000 */
[----:B------:R-:W1:Y:S01]  /*0710*/  FCHK P0, R3, R12 ;  /* 0x0000000c03007302 */ /* 0x000e620000000000 */
[----:B0-----:R-:W-:-:S04]  /*0720*/  FFMA R13, -R12, R0, 1 ;  /* 0x3f8000000c0d7423 */ /* 0x001fc80000000100 */
[----:B------:R-:W-:-:S04]  /*0730*/  FFMA R0, R0, R13, R0 ;  /* 0x0000000d00007223 */ /* 0x000fc80000000000 */
[----:B------:R-:W-:-:S04]  /*0740*/  FFMA R13, R3, R0, RZ ;  /* 0x00000000030d7223 */ /* 0x000fc800000000ff */
[----:B------:R-:W-:-:S04]  /*0750*/  FFMA R2, -R12, R13, R3 ;  /* 0x0000000d0c027223 */ /* 0x000fc80000000103 */
[----:B------:R-:W-:Y:S01]  /*0760*/  FFMA R0, R0, R2, R13 ;  /* 0x0000000200007223 */ /* 0x000fe2000000000d */
[----:B-1----:R-:W-:Y:S06]  /*0770*/  @!P0 BRA `(.L_x_7) ;  /* 0x00000000000c8947 */ /* 0x002fec0003800000 */
[----:B------:R-:W-:Y:S02]  /*0780*/  MOV R0, R12 ;  /* 0x0000000c00007202 */ /* 0x000fe40000000f00 */
[----:B------:R-:W-:-:S07]  /*0790*/  MOV R2, 0x7b0 ;  /* 0x000007b000027802 */ /* 0x000fce0000000f00 */
[----:B------:R-:W-:Y:S05]  /*07a0*/  CALL.REL.NOINC `($__internal_0_$__cuda_sm3x_div_rn_noftz_f32_slowpath) ;  /* 0x00000024008c7944 */ /* 0x000fea0003c00000 */
.L_x_7:
[----:B------:R-:W-:Y:S05]  /*07b0*/  BSYNC.RECONVERGENT B3 ;  /* 0x0000000000037941 */ /* 0x000fea0003800200 */
.L_x_6:
[----:B------:R-:W-:Y:S01]  /*07c0*/  LEA R14, R14, R7, 0x2 ;  /* 0x000000070e0e7211 */ /* 0x000fe200078e10ff */
[----:B------:R-:W-:-:S04]  /*07d0*/  IMAD.U32 R13, RZ, RZ, UR5 ;  /* 0x00000005ff0d7e24 */ /* 0x000fc8000f8e00ff */
[----:B------:R0:W1:Y:S01]  /*07e0*/  LDS R3, [R14] ;  /* 0x000000000e037984 */ /* 0x0000620000000800 */
[----:B------:R-:W-:Y:S01]  /*07f0*/  LEA R12, R13, R6, 0x2 ;  /* 0x000000060d0c7211 */ /* 0x000fe200078e10ff */
[----:B0-----:R-:W-:Y:S02]  /*0800*/  VIADD R14, R17, UR8 ;  /* 0x00000008110e7c36 */ /* 0x001fe40008000000 */
[----:B-1----:R-:W-:-:S05]  /*0810*/  FMUL R3, R3, -R16 ;  /* 0x8000001003037220 */ /* 0x002fca0000400000 */
[----:B------:R-:W-:Y:S04]  /*0820*/  STS [R6], R3 ;  /* 0x0000000306007388 */ /* 0x000fe80000000800 */
[----:B------:R-:W-:Y:S04]  /*0830*/  LDS R2, [R15+UR8] ;  /* 0x000000080f027984 */ /* 0x000fe80008000800 */
[----:B------:R-:W0:Y:S04]  /*0840*/  LDS R13, [R6+UR8] ;  /* 0x00000008060d7984 */ /* 0x000e280008000800 */
[----:B------:R-:W1:Y:S01]  /*0850*/  LDS R12, [R12] ;  /* 0x000000000c0c7984 */ /* 0x000e620000000800 */
[----:B0-----:R-:W-:Y:S01]  /*0860*/  FFMA R13, R2, -R16, R13 ;  /* 0x80000010020d7223 */ /* 0x001fe2000000000d */
[----:B------:R-:W-:-:S03]  /*0870*/  IADD3 R2, PT, PT, R15, UR8, RZ ;  /* 0x000000080f027c10 */ /* 0x000fc6000fffe0ff */
[----:B-1----:R-:W-:-:S05]  /*0880*/  FFMA R13, R12, -R0, R13 ;  /* 0x800000000c0d7223 */ /* 0x002fca000000000d */
[----:B------:R-:W-:Y:S04]  /*0890*/  STS [R6+UR8], R13 ;  /* 0x0000000d06007988 */ /* 0x000fe80008000808 */
[----:B------:R-:W0:Y:S02]  /*08a0*/  LDS R19, [R17+UR8] ;  /* 0x0000000811137984 */ /* 0x000e240008000800 */
[----:B0-----:R-:W-:-:S05]  /*08b0*/  FMUL R19, R19, -R0 ;  /* 0x8000000013137220 */ /* 0x001fca0000400000 */
[----:B------:R-:W-:Y:S04]  /*08c0*/  STS [R8+UR8], R19 ;  /* 0x0000001308007988 */ /* 0x000fe80008000808 */
[----:B------:R-:W-:Y:S04]  /*08d0*/  LDS R2, [R2+UR8] ;  /* 0x0000000802027984 */ /* 0x000fe80008000800 */
[----:B------:R-:W0:Y:S04]  /*08e0*/  LDS R3, [R9+UR8] ;  /* 0x0000000809037984 */ /* 0x000e280008000800 */
[----:B------:R-:W1:Y:S01]  /*08f0*/  LDS R14, [R14+UR8] ;  /* 0x000000080e0e7984 */ /* 0x000e620008000800 */
[----:B0-----:R-:W-:-:S04]  /*0900*/  FFMA R3, R2, -R16, R3 ;  /* 0x8000001002037223 */ /* 0x001fc80000000003 */
[----:B-1----:R-:W-:-:S05]  /*0910*/  FFMA R0, R14, -R0, R3 ;  /* 0x800000000e007223 */ /* 0x002fca0000000003 */
[----:B------:R0:W-:Y:S02]  /*0920*/  STS [R9+UR8], R0 ;  /* 0x0000000009007988 */ /* 0x0001e40008000808 */
.L_x_3:
[----:B-1----:R-:W-:Y:S05]  /*0930*/  BSYNC.RECONVERGENT B2 ;  /* 0x0000000000027941 */ /* 0x002fea0003800200 */
.L_x_2:
[C---:B------:R-:W-:Y:S01]  /*0940*/  ISETP.GE.U32.AND P0, PT, R4.reuse, UR5, PT ;  /* 0x0000000504007c0c */ /* 0x040fe2000bf06070 */
[----:B------:R-:W-:Y:S03]  /*0950*/  BSSY.RECONVERGENT B2, `(.L_x_8) ;  /* 0x0000022000027945 */ /* 0x000fe60003800200 */
[----:B------:R-:W-:-:S13]  /*0960*/  ISETP.NE.OR P0, PT, R4, UR7, !P0 ;  /* 0x0000000704007c0c */ /* 0x000fda000c705670 */
[----:B------:R-:W-:Y:S05]  /*0970*/  @P0 BRA `(.L_x_9) ;  /* 0x00000000007c0947 */ /* 0x000fea0003800000 */
[----:B------:R-:W-:Y:S01]  /*0980*/  MOV R15, UR14 ;  /* 0x0000000e000f7c02 */ /* 0x000fe20008000f00 */
[----:B------:R-:W-:Y:S01]  /*0990*/  LDS R3, [R7+UR8+-0x4] ;  /* 0xfffffc0807037984 */ /* 0x000fe20008000800 */
[----:B------:R-:W-:Y:S02]  /*09a0*/  BSSY.RECONVERGENT B3, `(.L_x_10) ;  /* 0x000000f000037945 */ /* 0x000fe40003800200 */
[----:B------:R-:W-:-:S05]  /*09b0*/  IADD3 R15, PT, PT, R15, -UR5, RZ ;  /* 0x800000050f0f7c10 */ /* 0x000fca000fffe0ff */
[----:B------:R-:W-:-:S05]  /*09c0*/  IMAD R14, R15, 0x4, R10 ;  /* 0x000000040f0e7824 */ /* 0x000fca00078e020a */
[----:B------:R-:W0:Y:S02]  /*09d0*/  LDS R12, [R14+-0x4] ;  /* 0xfffffc000e0c7984 */ /* 0x000e240000000800 */
        /* <DEDUP_REMOVED lines=11> */
.L_x_11:
[----:B------:R-:W-:Y:S05]  /*0a90*/  BSYNC.RECONVERGENT B3 ;  /* 0x0000000000037941 */ /* 0x000fea0003800200 */
.L_x_10:
[----:B------:R-:W-:-:S06]  /*0aa0*/  LEA R15, R15, R7, 0x2 ;  /* 0x000000070f0f7211 */ /* 0x000fcc00078e10ff */
[----:B------:R-:W0:Y:S02]  /*0ab0*/  LDS R15, [R15+-0x4] ;  /* 0xfffffc000f0f7984 */ /* 0x000e240000000800 */
[----:B0-----:R-:W-:-:S05]  /*0ac0*/  FMUL R2, R15, -R0 ;  /* 0x800000000f027220 */ /* 0x001fca0000400000 */
[----:B------:R-:W-:Y:S04]  /*0ad0*/  STS [R7+UR8+-0x4], R2 ;  /* 0xfffffc0207007988 */ /* 0x000fe80008000808 */
[----:B------:R-:W-:Y:S04]  /*0ae0*/  LDS R12, [R14+UR8+-0x4] ;  /* 0xfffffc080e0c7984 */ /* 0x000fe80008000800 */
[----:B------:R-:W0:Y:S02]  /*0af0*/  LDS R3, [R10+UR8+-0x4] ;  /* 0xfffffc080a037984 */ /* 0x000e240008000800 */
[----:B0-----:R-:W-:Y:S01]  /*0b00*/  FFMA R13, R12, -R0, R3 ;  /* 0x800000000c0d7223 */ /* 0x001fe20000000003 */
[----:B------:R-:W-:-:S04]  /*0b10*/  VIADD R3, R14, UR8 ;  /* 0x000000080e037c36 */ /* 0x000fc80008000000 */
[----:B------:R-:W-:Y:S04]  /*0b20*/  STS [R10+UR8+-0x4], R13 ;  /* 0xfffffc0d0a007988 */ /* 0x000fe80008000808 */
[----:B------:R-:W-:Y:S04]  /*0b30*/  LDS R12, [R3+UR8+-0x4] ;  /* 0xfffffc08030c7984 */ /* 0x000fe80008000800 */
[----:B------:R-:W0:Y:S02]  /*0b40*/  LDS R17, [R11+UR8+-0x4] ;  /* 0xfffffc080b117984 */ /* 0x000e240008000800 */
[----:B0-----:R-:W-:-:S05]  /*0b50*/  FFMA R12, R12, -R0, R17 ;  /* 0x800000000c0c7223 */ /* 0x001fca0000000011 */
[----:B------:R1:W-:Y:S02]  /*0b60*/  STS [R11+UR8+-0x4], R12 ;  /* 0xfffffc0c0b007988 */ /* 0x0003e40008000808 */
.L_x_9:
[----:B------:R-:W-:Y:S05]  /*0b70*/  BSYNC.RECONVERGENT B2 ;  /* 0x0000000000027941 */ /* 0x000fea0003800200 */
.L_x_8:
[----:B------:R-:W-:Y:S01]  /*0b80*/  UIADD3 UR5, UPT, UPT, UR6, UR5, URZ ;  /* 0x0000000506057290 */ /* 0x000fe2000fffe0ff */
[----:B------:R-:W-:Y:S01]  /*0b90*/  BAR.SYNC.DEFER_BLOCKING 0x0 ;  /* 0x0000000000007b1d */ /* 0x000fe20000010000 */
[----:B------:R-:W-:-:S04]  /*0ba0*/  ULEA UR11, UR6, 0xffffffff, 0x1 ;  /* 0xffffffff060b7891 */ /* 0x000fc8000f8e08ff */
[C---:B------:R-:W-:Y:S01]  /*0bb0*/  ISETP.GE.U32.AND P0, PT, R4.reuse, UR5, PT ;  /* 0x0000000504007c0c */ /* 0x040fe2000bf06070 */
[----:B------:R-:W-:Y:S01]  /*0bc0*/  BSSY.RECONVERGENT B2, `(.L_x_12) ;  /* 0x000003f000027945 */ /* 0x000fe20003800200 */
[C---:B0-----:R-:W-:Y:S02]  /*0bd0*/  LOP3.LUT R0, R4.reuse, UR11, RZ, 0xc0, !PT ;  /* 0x0000000b04007c12 */ /* 0x041fe4000f8ec0ff */
[----:B------:R-:W-:-:S04]  /*0be0*/  ISETP.GE.U32.OR P0, PT, R4, UR7, !P0 ;  /* 0x0000000704007c0c */ /* 0x000fc8000c706470 */
[----:B------:R-:W-:-:S13]  /*0bf0*/  ISETP.NE.OR P0, PT, R0, UR5, P0 ;  /* 0x0000000500007c0c */ /* 0x000fda0008705670 */
[----:B------:R-:W-:Y:S05]  /*0c00*/  @P0 BRA `(.L_x_13) ;  /* 0x0000000000e80947 */ /* 0x000fea0003800000 */
        /* <DEDUP_REMOVED lines=17> */
.L_x_15:
[----:B------:R-:W-:Y:S05]  /*0d20*/  BSYNC.RECONVERGENT B3 ;  /* 0x0000000000037941 */ /* 0x000fea0003800200 */
.L_x_14:
[----:B------:R-:W-:Y:S01]  /*0d30*/  MOV R17, UR5 ;  /* 0x0000000500117c02 */ /* 0x000fe20008000f00 */
[----:B------:R-:W-:Y:S01]  /*0d40*/  LDS R3, [R8+UR8] ;  /* 0x0000000808037984 */ /* 0x000fe20008000800 */
[----:B------:R-:W-:Y:S03]  /*0d50*/  BSSY.RECONVERGENT B3, `(.L_x_16) ;  /* 0x000000e000037945 */ /* 0x000fe60003800200 */
[----:B------:R-:W-:-:S05]  /*0d60*/  IMAD R17, R17, 0x4, R8 ;  /* 0x0000000411117824 */ /* 0x000fca00078e0208 */
[----:B-1----:R-:W0:Y:S02]  /*0d70*/  LDS R12, [R17] ;  /* 0x00000000110c7984 */ /* 0x002e240000000800 */
        /* <DEDUP_REMOVED lines=11> */
.L_x_17:
[----:B------:R-:W-:Y:S05]  /*0e30*/  BSYNC.RECONVERGENT B3 ;  /* 0x0000000000037941 */ /* 0x000fea0003800200 */
.L_x_16:
        /* <DEDUP_REMOVED lines=23> */
.L_x_13:
[----:B------:R-:W-:Y:S05]  /*0fb0*/  BSYNC.RECONVERGENT B2 ;  /* 0x0000000000027941 */ /* 0x000fea0003800200 */
.L_x_12:
        /* <DEDUP_REMOVED lines=9> */
[----:B-1----:R-:W0:Y:S02]  /*1050*/  LDS R12, [R14+-0x4] ;  /* 0xfffffc000e0c7984 */ /* 0x002e240000000800 */
        /* <DEDUP_REMOVED lines=11> */
.L_x_21:
[----:B------:R-:W-:Y:S05]  /*1110*/  BSYNC.RECONVERGENT B3 ;  /* 0x0000000000037941 */ /* 0x000fea0003800200 */
.L_x_20:
        /* <DEDUP_REMOVED lines=13> */
.L_x_19:
[----:B------:R-:W-:Y:S05]  /*11f0*/  BSYNC.RECONVERGENT B2 ;  /* 0x0000000000027941 */ /* 0x000fea0003800200 */
.L_x_18:
[----:B------:R-:W-:Y:S01]  /*1200*/  BAR.SYNC.DEFER_BLOCKING 0x0 ;  /* 0x0000000000007b1d */ /* 0x000fe20000010000 */
[----:B------:R-:W-:Y:S02]  /*1210*/  ULEA UR5, UR6, UR5, 0x1 ;  /* 0x0000000506057291 */ /* 0x000fe4000f8e08ff */
[----:B------:R-:W-:-:S03]  /*1220*/  USHF.L.U32 UR6, UR6, 0x2, URZ ;  /* 0x0000000206067899 */ /* 0x000fc600080006ff */
[----:B------:R-:W-:Y:S09]  /*1230*/  BRA.U UP0, `(.L_x_22) ;  /* 0xfffffff100b07547 */ /* 0x000ff2000b83ffff */
[----:B------:R-:W-:-:S12]  /*1240*/  UIADD3 UR4, UPT, UPT, UR6, 0x3ff, URZ ;  /* 0x000003ff06047890 */ /* 0x000fd8000fffe0ff */
.L_x_1:
[----:B------:R-:W-:-:S04]  /*1250*/  ULOP3.LUT UR6, UR10, 0x1, URZ, 0xc0, !UPT ;  /* 0x000000010a067892 */ /* 0x000fc8000f8ec0ff */
[----:B------:R-:W-:-:S09]  /*1260*/  UISETP.NE.U32.AND UP0, UPT, UR6, 0x1, UPT ;  /* 0x000000010600788c */ /* 0x000fd2000bf05070 */
[----:B------:R-:W-:Y:S05]  /*1270*/  BRA.U UP0, `(.L_x_0) ;  /* 0x00000005009c7547 */ /* 0x000fea000b800000 */
        /* <DEDUP_REMOVED lines=12> */
[----:B------:R-:W3:Y:S01]  /*1340*/  FCHK P0, R3, R2 ;  /* 0x0000000203007302 */ /* 0x000ee20000000000 */
[----:B0-----:R-:W-:-:S04]  /*1350*/  FFMA R13, -R2, R0, 1 ;  /* 0x3f800000020d7423 */ /* 0x001fc80000000100 */
[----:B------:R-:W-:-:S04]  /*1360*/  FFMA R0, R0, R13, R0 ;  /* 0x0000000d00007223 */ /* 0x000fc80000000000 */
[----:B------:R-:W-:-:S04]  /*1370*/  FFMA R13, R3, R0, RZ ;  /* 0x00000000030d7223 */ /* 0x000fc800000000ff */
[----:B------:R-:W-:-:S04]  /*1380*/  FFMA R16, -R2, R13, R3 ;  /* 0x0000000d02107223 */ /* 0x000fc80000000103 */
[----:B------:R-:W-:Y:S01]  /*1390*/  FFMA R16, R0, R16, R13 ;  /* 0x0000001000107223 */ /* 0x000fe2000000000d */
[----:B---3--:R-:W-:Y:S06]  /*13a0*/  @!P0 BRA `(.L_x_26) ;  /* 0x0000000000108947 */ /* 0x008fec0003800000 */
[----:B------:R-:W-:Y:S01]  /*13b0*/  IMAD.MOV.U32 R0, RZ, RZ, R2 ;  /* 0x000000ffff007224 */ /* 0x000fe200078e0002 */
[----:B------:R-:W-:-:S07]  /*13c0*/  MOV R2, 0x13e0 ;  /* 0x000013e000027802 */ /* 0x000fce0000000f00 */
[----:B-12---:R-:W-:Y:S05]  /*13d0*/  CALL.REL.NOINC `($__internal_0_$__cuda_sm3x_div_rn_noftz_f32_slowpath) ;  /* 0x0000001800807944 */ /* 0x006fea0003c00000 */
[----:B------:R-:W-:-:S07]  /*13e0*/  MOV R16, R0 ;  /* 0x0000000000107202 */ /* 0x000fce0000000f00 */
.L_x_26:
[----:B------:R-:W-:Y:S05]  /*13f0*/  BSYNC.RECONVERGENT B3 ;  /* 0x0000000000037941 */ /* 0x000fea0003800200 */
.L_x_25:
[----:B------:R-:W-:Y:S01]  /*1400*/  MOV R17, UR5 ;  /* 0x0000000500117c02 */ /* 0x000fe20008000f00 */
[----:B------:R-:W-:Y:S01]  /*1410*/  LDS R3, [R8+UR8] ;  /* 0x0000000808037984 */ /* 0x000fe20008000800 */
[----:B------:R-:W-:Y:S03]  /*1420*/  BSSY.RECONVERGENT B3, `(.L_x_27) ;  /* 0x000000e000037945 */ /* 0x000fe60003800200 */
[----:B------:R-:W-:-:S05]  /*1430*/  IMAD R17, R17, 0x4, R8 ;  /* 0x0000000411117824 */ /* 0x000fca00078e0208 */
[----:B-12---:R-:W0:Y:S02]  /*1440*/  LDS R12, [R17] ;  /* 0x00000000110c7984 */ /* 0x006e240000000800 */
        /* <DEDUP_REMOVED lines=11> */
.L_x_28:
[----:B------:R-:W-:Y:S05]  /*1500*/  BSYNC.RECONVERGENT B3 ;  /* 0x0000000000037941 */ /* 0x000fea0003800200 */
.L_x_27:
        /* <DEDUP_REMOVED lines=23> */
.L_x_24:
[----:B------:R-:W-:Y:S05]  /*1680*/  BSYNC.RECONVERGENT B2 ;  /* 0x0000000000027941 */ /* 0x000fea0003800200 */
.L_x_23:
[C---:B------:R-:W-:Y:S01]  /*1690*/  ISETP.GE.U32.AND P0, PT, R4.reuse, UR5, PT ;  /* 0x0000000504007c0c */ /* 0x040fe2000bf06070 */
[----:B------:R-:W-:Y:S03]  /*16a0*/  BSSY.RECONVERGENT B2, `(.L_x_29) ;  /* 0x0000023000027945 */ /* 0x000fe60003800200 */
[----:B------:R-:W-:-:S13]  /*16b0*/  ISETP.NE.OR P0, PT, R4, UR7, !P0 ;  /* 0x0000000704007c0c */ /* 0x000fda000c705670 */
[----:B------:R-:W-:Y:S05]  /*16c0*/  @P0 BRA `(.L_x_30) ;  /* 0x0000000000800947 */ /* 0x000fea0003800000 */
[----:B------:R-:W3:Y:S01]  /*16d0*/  LDCU UR4, c[0x0][0x3a8] ;  /* 0x00007500ff0477ac */ /* 0x000ee20008000800 */
[----:B------:R-:W-:Y:S01]  /*16e0*/  LDS R3, [R7+UR8+-0x4] ;  /* 0xfffffc0807037984 */ /* 0x000fe20008000800 */
[----:B------:R-:W-:Y:S01]  /*16f0*/  BSSY.RECONVERGENT B3, `(.L_x_31) ;  /* 0x0000010000037945 */ /* 0x000fe20003800200 */
[----:B---3--:R-:W-:-:S04]  /*1700*/  MOV R15, UR4 ;  /* 0x00000004000f7c02 */ /* 0x008fc80008000f00 */
[----:B------:R-:W-:-:S05]  /*1710*/  IADD3 R15, PT, PT, R15, -UR5, RZ ;  /* 0x800000050f0f7c10 */ /* 0x000fca000fffe0ff */
[----:B------:R-:W-:-:S05]  /*1720*/  IMAD R14, R15, 0x4, R10 ;  /* 0x000000040f0e7824 */ /* 0x000fca00078e020a */
[----:B-12---:R-:W0:Y:S02]  /*1730*/  LDS R12, [R14+-0x4] ;  /* 0xfffffc000e0c7984 */ /* 0x006e240000000800 */
        /* <DEDUP_REMOVED lines=11> */
.L_x_32:
[----:B------:R-:W-:Y:S05]  /*17f0*/  BSYNC.RECONVERGENT B3 ;  /* 0x0000000000037941 */ /* 0x000fea0003800200 */
.L_x_31:
        /* <DEDUP_REMOVED lines=13> */
.L_x_30:
[----:B------:R-:W-:Y:S05]  /*18d0*/  BSYNC.RECONVERGENT B2 ;  /* 0x0000000000027941 */ /* 0x000fea0003800200 */
.L_x_29:
[----:B------:R-:W-:Y:S06]  /*18e0*/  BAR.SYNC.DEFER_BLOCKING 0x0 ;  /* 0x0000000000007b1d */ /* 0x000fec0000010000 */
.L_x_0:
[----:B------:R-:W4:Y:S01]  /*18f0*/  LDC R3, c[0x0][0x3a8] ;  /* 0x0000ea00ff037b82 */ /* 0x000f220000000800 */
[----:B------:R-:W-:Y:S01]  /*1900*/  LDS R7, [R7+UR8+-0x4] ;  /* 0xfffffc0807077984 */ /* 0x000fe20008000800 */
[----:B------:R-:W-:Y:S06]  /*1910*/  BSSY.RECONVERGENT B2, `(.L_x_33) ;  /* 0x0000021000027945 */ /* 0x000fec0003800200 */
[----:B0-----:R-:W0:Y:S01]  /*1920*/  LDC.64 R16, c[0x0][0x3a0] ;  /* 0x0000e800ff107b82 */ /* 0x001e220000000a00 */
[----:B----4-:R-:W-:-:S04]  /*1930*/  SHF.R.U32.HI R3, RZ, 0x1, R3 ;  /* 0x00000001ff037819 */ /* 0x010fc80000011603 */
[C---:B------:R-:W-:Y:S02]  /*1940*/  LEA R0, R3.reuse, R10, 0x2 ;  /* 0x0000000a03007211 */ /* 0x040fe400078e10ff */
[----:B------:R-:W-:Y:S01]  /*1950*/  LDS R10, [R10+UR8+-0x4] ;  /* 0xfffffc080a0a7984 */ /* 0x000fe20008000800 */
[----:B------:R-:W-:Y:S01]  /*1960*/  IADD3 R3, PT, PT, R3, -0x1, RZ ;  /* 0xffffffff03037810 */ /* 0x000fe20007ffe0ff */
[----:B0-----:R-:W-:Y:S02]  /*1970*/  IMAD.WIDE.U32 R16, R5, 0x4, R16 ;  /* 0x0000000405107825 */ /* 0x001fe400078e0010 */
[----:B------:R-:W0:Y:S01]  /*1980*/  LDS R2, [R0+UR8+-0x4] ;  /* 0xfffffc0800027984 */ /* 0x000e220008000800 */
[----:B------:R-:W-:Y:S01]  /*1990*/  ISETP.NE.AND P0, PT, R4, R3, PT ;  /* 0x000000030400720c */ /* 0x000fe20003f05270 */
[----:B------:R-:W-:Y:S02]  /*19a0*/  VIADD R14, R0, UR8 ;  /* 0x00000008000e7c36 */ /* 0x000fe40008000000 */
[----:B------:R-:W4:Y:S01]  /*19b0*/  LDS R15, [R0+-0x4] ;  /* 0xfffffc00000f7984 */ /* 0x000f220000000800 */
[----:B0-----:R-:W-:-:S04]  /*19c0*/  FMUL R2, R2, R7 ;  /* 0x0000000702027220 */ /* 0x001fc80000400000 */
[----:B----4-:R-:W-:-:S05]  /*19d0*/  FFMA R22, R15, R10, -R2 ;  /* 0x0000000a0f167223 */ /* 0x010fca0000000802 */
[----:B------:R-:W-:Y:S05]  /*19e0*/  @P0 BRA `(.L_x_34) ;  /* 0x00000000004c0947 */ /* 0x000fea0003800000 */
[----:B------:R-:W-:Y:S01]  /*19f0*/  LDS R0, [R8+UR8] ;  /* 0x0000000808007984 */ /* 0x000fe20008000800 */
[----:B------:R-:W0:Y:S01]  /*1a00*/  MUFU.RCP R19, R22 ;  /* 0x0000001600137308 */ /* 0x000e220000001000 */
[----:B------:R-:W-:Y:S02]  /*1a10*/  BSSY.RECONVERGENT B3, `(.L_x_35) ;  /* 0x000000f000037945 */ /* 0x000fe40003800200 */
[----:B------:R-:W4:Y:S04]  /*1a20*/  LDS R13, [R11+UR8+-0x4] ;  /* 0xfffffc080b0d7984 */ /* 0x000f280008000800 */
[----:B------:R-:W5:Y:S01]  /*1a30*/  LDS R3, [R9+UR8] ;  /* 0x0000000809037984 */ /* 0x000f620008000800 */
[----:B----4-:R-:W-:Y:S01]  /*1a40*/  FMUL R13, R0, R13 ;  /* 0x0000000d000d7220 */ /* 0x010fe20000400000 */
[----:B0-----:R-:W-:-:S03]  /*1a50*/  FFMA R0, -R22, R19, 1 ;  /* 0x3f80000016007423 */ /* 0x001fc60000000113 */
[----:B-----5:R-:W-:Y:S01]  /*1a60*/  FFMA R3, R10, R3, -R13 ;  /* 0x000000030a037223 */ /* 0x020fe2000000080d */
[----:B------:R-:W-:-:S03]  /*1a70*/  FFMA R0, R19, R0, R19 ;  /* 0x0000000013007223 */ /* 0x000fc60000000013 */
[----:B------:R-:W0:Y:S01]  /*1a80*/  FCHK P0, R3, R22 ;  /* 0x0000001603007302 */ /* 0x000e220000000000 */
[----:B------:R-:W-:-:S04]  /*1a90*/  FFMA R13, R3, R0, RZ ;  /* 0x00000000030d7223 */ /* 0x000fc800000000ff */
[----:B------:R-:W-:-:S04]  /*1aa0*/  FFMA R2, -R22, R13, R3 ;  /* 0x0000000d16027223 */ /* 0x000fc80000000103 */
[----:B------:R-:W-:Y:S01]  /*1ab0*/  FFMA R0, R0, R2, R13 ;  /* 0x0000000200007223 */ /* 0x000fe2000000000d */
[----:B0-----:R-:W-:Y:S06]  /*1ac0*/  @!P0 BRA `(.L_x_36) ;  /* 0x00000000000c8947 */ /* 0x001fec0003800000 */
[----:B------:R-:W-:Y:S02]  /*1ad0*/  MOV R0, R22 ;  /* 0x0000001600007202 */ /* 0x000fe40000000f00 */
[----:B------:R-:W-:-:S07]  /*1ae0*/  MOV R2, 0x1b00 ;  /* 0x00001b0000027802 */ /* 0x000fce0000000f00 */
[----:B-123--:R-:W-:Y:S05]  /*1af0*/  CALL.REL.NOINC `($__internal_0_$__cuda_sm3x_div_rn_noftz_f32_slowpath) ;  /* 0x0000001000b87944 */ /* 0x00efea0003c00000 */
.L_x_36:
[----:B------:R-:W-:Y:S05]  /*1b00*/  BSYNC.RECONVERGENT B3 ;  /* 0x0000000000037941 */ /* 0x000fea0003800200 */
.L_x_35:
[----:B------:R0:W-:Y:S02]  /*1b10*/  STG.E desc[UR12][R16.64], R0 ;  /* 0x0000000010007986 */ /* 0x0001e4000c10190c */
.L_x_34:
[----:B------:R-:W-:Y:S05]  /*1b20*/  BSYNC.RECONVERGENT B2 ;  /* 0x0000000000027941 */ /* 0x000fea0003800200 */
.L_x_33:
[----:B------:R-:W-:Y:S01]  /*1b30*/  ISETP.NE.AND P0, PT, R4, UR7, PT ;  /* 0x0000000704007c0c */ /* 0x000fe2000bf05270 */
[----:B------:R-:W-:-:S12]  /*1b40*/  BSSY.RECONVERGENT B2, `(.L_x_37) ;  /* 0x0000014000027945 */ /* 0x000fd80003800200 */
[----:B------:R-:W-:Y:S05]  /*1b50*/  @P0 BRA `(.L_x_38) ;  /* 0x0000000000480947 */ /* 0x000fea0003800000 */
[----:B------:R-:W4:Y:S01]  /*1b60*/  LDS R14, [R14+UR8+-0x4] ;  /* 0xfffffc080e0e7984 */ /* 0x000f220008000800 */
[----:B------:R-:W5:Y:S01]  /*1b70*/  MUFU.RCP R13, R22 ;  /* 0x00000016000d7308 */ /* 0x000f620000001000 */
[----:B------:R-:W-:Y:S02]  /*1b80*/  BSSY.RECONVERGENT B3, `(.L_x_39) ;  /* 0x000000e000037945 */ /* 0x000fe40003800200 */
[----:B0-----:R-:W0:Y:S01]  /*1b90*/  LDS R0, [R11+UR8+-0x4] ;  /* 0xfffffc080b007984 */ /* 0x001e220008000800 */
[----:B-----5:R-:W-:Y:S01]  /*1ba0*/  FFMA R10, -R22, R13, 1 ;  /* 0x3f800000160a7423 */ /* 0x020fe2000000010d */
[----:B----4-:R-:W-:-:S04]  /*1bb0*/  FMUL R2, R7, R14 ;  /* 0x0000000e07027220 */ /* 0x010fc80000400000 */
[----:B0-----:R-:W-:Y:S01]  /*1bc0*/  FFMA R3, R15, R0, -R2 ;  /* 0x000000000f037223 */ /* 0x001fe20000000802 */
        /* <DEDUP_REMOVED lines=9> */
.L_x_40:
[----:B------:R-:W-:Y:S05]  /*1c60*/  BSYNC.RECONVERGENT B3 ;  /* 0x0000000000037941 */ /* 0x000fea0003800200 */
.L_x_39:
[----:B------:R4:W-:Y:S02]  /*1c70*/  STG.E desc[UR12][R16.64], R0 ;  /* 0x0000000010007986 */ /* 0x0009e4000c10190c */
.L_x_38:
[----:B------:R-:W-:Y:S05]  /*1c80*/  BSYNC.RECONVERGENT B2 ;  /* 0x0000000000027941 */ /* 0x000fea0003800200 */
.L_x_37:
[----:B------:R-:W-:Y:S01]  /*1c90*/  BAR.SYNC.DEFER_BLOCKING 0x0 ;  /* 0x0000000000007b1d */ /* 0x000fe20000010000 */
[----:B------:R-:W-:-:S13]  /*1ca0*/  ISETP.NE.AND P0, PT, RZ, UR10, PT ;  /* 0x0000000aff007c0c */ /* 0x000fda000bf05270 */
[----:B------:R-:W-:Y:S05]  /*1cb0*/  @!P0 EXIT ;  /* 0x000000000000894d */ /* 0x000fea0003800000 */
[----:B------:R-:W5:Y:S01]  /*1cc0*/  LDCU UR4, c[0x0][0x3a8] ;  /* 0x00007500ff0477ac */ /* 0x000f620008000800 */
[----:B------:R-:W-:Y:S01]  /*1cd0*/  UISETP.NE.AND UP0, UPT, UR9, 0x2, UPT ;  /* 0x000000020900788c */ /* 0x000fe2000bf05270 */
[----:B------:R-:W0:Y:S01]  /*1ce0*/  LDCU UR5, c[0x0][0x3a8] ;  /* 0x00007500ff0577ac */ /* 0x000e220008000800 */
[----:B-----5:R-:W-:-:S07]  /*1cf0*/  USHF.R.U32.HI UR4, URZ, 0x2, UR4 ;  /* 0x00000002ff047899 */ /* 0x020fce0008011604 */
[----:B------:R-:W-:Y:S05]  /*1d00*/  BRA.U !UP0, `(.L_x_41) ;  /* 0x0000000908c87547 */ /* 0x000fea000b800000 */
[----:B-123--:R-:W1:Y:S01]  /*1d10*/  LDC.64 R10, c[0x0][0x3a0] ;  /* 0x0000e800ff0a7b82 */ /* 0x00ee620000000a00 */
[----:B------:R-:W-:Y:S01]  /*1d20*/  ULOP3.LUT UR6, UR10, 0xfffffffe, URZ, 0xc0, !UPT ;  /* 0xfffffffe0a067892 */ /* 0x000fe2000f8ec0ff */
[----:B------:R-:W2:Y:S03]  /*1d30*/  LDCU UR11, c[0x0][0x3a8] ;  /* 0x00007500ff0b77ac */ /* 0x000ea60008000800 */
[----:B------:R-:W-:-:S12]  /*1d40*/  UIADD3 UR6, UPT, UPT, -UR6, URZ, URZ ;  /* 0x000000ff06067290 */ /* 0x000fd8000fffe1ff */
.L_x_58:
[----:B------:R-:W-:Y:S02]  /*1d50*/  UIADD3 UR7, UPT, UPT, UR4, -0x1, URZ ;  /* 0xffffffff04077890 */ /* 0x000fe4000fffe0ff */
[----:B------:R-:W-:Y:S01]  /*1d60*/  IMAD.U32 R15, RZ, RZ, UR4 ;  /* 0x00000004ff0f7e24 */ /* 0x000fe2000f8e00ff */
[----:B------:R-:W-:Y:S01]  /*1d70*/  UIADD3 UR6, UPT, UPT, UR6, 0x2, URZ ;  /* 0x0000000206067890 */ /* 0x000fe2000fffe0ff */
[----:B------:R-:W-:Y:S02]  /*1d80*/  BSSY.RECONVERGENT B2, `(.L_x_42) ;  /* 0x0000018000027945 */ /* 0x000fe40003800200 */
[----:B------:R-:W-:Y:S01]  /*1d90*/  IMAD.WIDE R14, R15, 0x4, R16 ;  /* 0x000000040f0e7825 */ /* 0x000fe200078e0210 */
[----:B------:R-:W-:Y:S01]  /*1da0*/  ISETP.NE.AND P0, PT, R4, UR7, PT ;  /* 0x0000000704007c0c */ /* 0x000fe2000bf05270 */
[----:B------:R-:W-:-:S12]  /*1db0*/  UISETP.NE.AND UP0, UPT, UR6, URZ, UPT ;  /* 0x000000ff0600728c */ /* 0x000fd8000bf05270 */
[----:B--23--:R-:W-:Y:S05]  /*1dc0*/  @P0 BRA `(.L_x_43) ;  /* 0x00000000004c0947 */ /* 0x00cfea0003800000 */
[----:B------:R-:W3:Y:S01]  /*1dd0*/  LDG.E R2, desc[UR12][R14.64] ;  /* 0x0000000c0e027981 */ /* 0x000ee2000c1e1900 */
[----:B------:R-:W-:Y:S03]  /*1de0*/  BSSY.RECONVERGENT B3, `(.L_x_44) ;  /* 0x0000010000037945 */ /* 0x000fe60003800200 */
[----:B------:R-:W5:Y:S04]  /*1df0*/  LDS R12, [R6+UR8] ;  /* 0x00000008060c7984 */ /* 0x000f680008000800 */
[----:B------:R-:W-:Y:S04]  /*1e00*/  LDS R3, [R9+UR8] ;  /* 0x0000000809037984 */ /* 0x000fe80008000800 */
[----:B0---4-:R-:W3:Y:S01]  /*1e10*/  LDS R0, [R8+UR8] ;  /* 0x0000000808007984 */ /* 0x011ee20008000800 */
[----:B-----5:R-:W0:Y:S02]  /*1e20*/  MUFU.RCP R7, R12 ;  /* 0x0000000c00077308 */ /* 0x020e240000001000 */
[----:B0-----:R-:W-:-:S04]  /*1e30*/  FFMA R18, -R12, R7, 1 ;  /* 0x3f8000000c127423 */ /* 0x001fc80000000107 */
[----:B------:R-:W-:Y:S01]  /*1e40*/  FFMA R18, R7, R18, R7 ;  /* 0x0000001207127223 */ /* 0x000fe20000000007 */
[----:B---3--:R-:W-:-:S04]  /*1e50*/  FFMA R3, -R0, R2, R3 ;  /* 0x0000000200037223 */ /* 0x008fc80000000103 */
[----:B------:R-:W0:Y:S01]  /*1e60*/  FCHK P0, R3, R12 ;  /* 0x0000000c03007302 */ /* 0x000e220000000000 */
[----:B------:R-:W-:-:S04]  /*1e70*/  FFMA R7, R3, R18, RZ ;  /* 0x0000001203077223 */ /* 0x000fc800000000ff */
[----:B------:R-:W-:-:S04]  /*1e80*/  FFMA R0, -R12, R7, R3 ;  /* 0x000000070c007223 */ /* 0x000fc80000000103 */
[----:B------:R-:W-:Y:S01]  /*1e90*/  FFMA R0, R18, R0, R7 ;  /* 0x0000000012007223 */ /* 0x000fe20000000007 */
[----:B0-----:R-:W-:Y:S06]  /*1ea0*/  @!P0 BRA `(.L_x_45) ;  /* 0x00000000000c8947 */ /* 0x001fec0003800000 */
[----:B------:R-:W-:Y:S02]  /*1eb0*/  MOV R0, R12 ;  /* 0x0000000c00007202 */ /* 0x000fe40000000f00 */
[----:B------:R-:W-:-:S07]  /*1ec0*/  MOV R2, 0x1ee0 ;  /* 0x00001ee000027802 */ /* 0x000fce0000000f00 */
[----:B-12---:R-:W-:Y:S05]  /*1ed0*/  CALL.REL.NOINC `($__internal_0_$__cuda_sm3x_div_rn_noftz_f32_slowpath) ;  /* 0x0000000c00c07944 */ /* 0x006fea0003c00000 */
.L_x_45:
[----:B--2---:R-:W-:Y:S05]  /*1ee0*/  BSYNC.RECONVERGENT B3 ;  /* 0x0000000000037941 */ /* 0x004fea0003800200 */
.L_x_44:
[----:B------:R3:W-:Y:S02]  /*1ef0*/  STG.E desc[UR12][R16.64], R0 ;  /* 0x0000000010007986 */ /* 0x0007e4000c10190c */
.L_x_43:
[----:B0-2---:R-:W-:Y:S05]  /*1f00*/  BSYNC.RECONVERGENT B2 ;  /* 0x0000000000027941 */ /* 0x005fea0003800200 */
.L_x_42:
[----:B------:R-:W-:Y:S01]  /*1f10*/  BAR.SYNC.DEFER_BLOCKING 0x0 ;  /* 0x0000000000007b1d */ /* 0x000fe20000010000 */
[----:B------:R-:W-:-:S04]  /*1f20*/  ISETP.GE.AND P0, PT, R4, UR7, PT ;  /* 0x0000000704007c0c */ /* 0x000fc8000bf06270 */
[----:B------:R-:W-:Y:S01]  /*1f30*/  ISETP.GE.U32.OR P0, PT, R4, UR11, !P0 ;  /* 0x0000000b04007c0c */ /* 0x000fe2000c706470 */
[----:B------:R-:W-:-:S12]  /*1f40*/  BSSY.RECONVERGENT B2, `(.L_x_46) ;  /* 0x0000036000027945 */ /* 0x000fd80003800200 */
[----:B------:R-:W-:Y:S05]  /*1f50*/  @P0 BRA `(.L_x_47) ;  /* 0x0000000000d00947 */ /* 0x000fea0003800000 */
[----:B------:R-:W-:Y:S01]  /*1f60*/  USHF.R.U32.HI UR9, URZ, 0x1, UR5 ;  /* 0x00000001ff097899 */ /* 0x000fe20008011605 */
[----:B------:R-:W-:-:S04]  /*1f70*/  IADD3 R7, PT, PT, R4, -UR7, RZ ;  /* 0x8000000704077c10 */ /* 0x000fc8000fffe0ff */
[----:B------:R-:W-:Y:S02]  /*1f80*/  IABS R19, R7 ;  /* 0x0000000700137213 */ /* 0x000fe40000000000 */
[----:B------:R-:W-:Y:S02]  /*1f90*/  MOV R18, UR9 ;  /* 0x0000000900127c02 */ /* 0x000fe40008000f00 */
[----:B------:R-:W-:Y:S02]  /*1fa0*/  ISETP.GE.AND P2, PT, R7, RZ, PT ;  /* 0x000000ff0700720c */ /* 0x000fe40003f46270 */
[-C--:B---34-:R-:W-:Y:S02]  /*1fb0*/  IABS R0, R18.reuse ;  /* 0x0000001200007213 */ /* 0x098fe40000000000 */
[----:B------:R-:W-:Y:S01]  /*1fc0*/  IABS R20, R18 ;  /* 0x0000001200147213 */ /* 0x000fe20000000000 */
[----:B------:R-:W-:Y:S01]  /*1fd0*/  IMAD.MOV.U32 R18, RZ, RZ, R19 ;  /* 0x000000ffff127224 */ /* 0x000fe200078e0013 */
[----:B------:R-:W0:Y:S08]  /*1fe0*/  I2F.RP R12, R0 ;  /* 0x00000000000c7306 */ /* 0x000e300000209400 */
[----:B0-----:R-:W0:Y:S02]  /*1ff0*/  MUFU.RCP R12, R12 ;  /* 0x0000000c000c7308 */ /* 0x001e240000001000 */
[----:B0-----:R-:W-:-:S06]  /*2000*/  VIADD R2, R12, 0xffffffe ;  /* 0x0ffffffe0c027836 */ /* 0x001fcc0000000000 */
[----:B------:R0:W2:Y:S02]  /*2010*/  F2I.FTZ.U32.TRUNC.NTZ R3, R2 ;  /* 0x0000000200037305 */ /* 0x0000a4000021f000 */
[----:B0-----:R-:W-:Y:S01]  /*2020*/  HFMA2 R2, -RZ, RZ, 0, 0 ;  /* 0x00000000ff027431 */ /* 0x001fe200000001ff */
[----:B--2---:R-:W-:-:S05]  /*2030*/  IADD3 R13, PT, PT, RZ, -R3, RZ ;  /* 0x80000003ff0d7210 */ /* 0x004fca0007ffe0ff */
[----:B------:R-:W-:-:S04]  /*2040*/  IMAD R13, R13, R0, RZ ;  /* 0x000000000d0d7224 */ /* 0x000fc800078e02ff */
[----:B------:R-:W-:Y:S01]  /*2050*/  IMAD.HI.U32 R3, R3, R13, R2 ;  /* 0x0000000d03037227 */ /* 0x000fe200078e0002 */
[----:B------:R-:W-:-:S05]  /*2060*/  IADD3 R2, PT, PT, RZ, -R20, RZ ;  /* 0x80000014ff027210 */ /* 0x000fca0007ffe0ff */
[----:B------:R-:W-:-:S04]  /*2070*/  IMAD.HI.U32 R3, R3, R18, RZ ;  /* 0x0000001203037227 */ /* 0x000fc800078e00ff */
[----:B------:R-:W-:-:S05]  /*2080*/  IMAD R3, R3, R2, R18 ;  /* 0x0000000203037224 */ /* 0x000fca00078e0212 */
[----:B------:R-:W-:-:S13]  /*2090*/  ISETP.GT.U32.AND P0, PT, R0, R3, PT ;  /* 0x000000030000720c */ /* 0x000fda0003f04070 */
[----:B------:R-:W-:Y:S01]  /*20a0*/  @!P0 IMAD.IADD R3, R3, 0x1, -R0 ;  /* 0x0000000103038824 */ /* 0x000fe200078e0a00 */
[----:B------:R-:W-:-:S04]  /*20b0*/  ISETP.NE.AND P0, PT, RZ, UR9, PT ;  /* 0x00000009ff007c0c */ /* 0x000fc8000bf05270 */
[----:B------:R-:W-:-:S13]  /*20c0*/  ISETP.GT.U32.AND P1, PT, R0, R3, PT ;  /* 0x000000030000720c */ /* 0x000fda0003f24070 */
[----:B------:R-:W-:-:S04]  /*20d0*/  @!P1 IADD3 R3, PT, PT, R3, -R0, RZ ;  /* 0x8000000003039210 */ /* 0x000fc80007ffe0ff */
[----:B------:R-:W-:Y:S02]  /*20e0*/  @!P2 IADD3 R3, PT, PT, -R3, RZ, RZ ;  /* 0x000000ff0303a210 */ /* 0x000fe40007ffe1ff */
[----:B------:R-:W-:-:S04]  /*20f0*/  @!P0 LOP3.LUT R3, RZ, UR9, RZ, 0x33, !PT ;  /* 0x00000009ff038c12 */ /* 0x000fc8000f8e33ff */
[----:B------:R-:W-:-:S13]  /*2100*/  ISETP.NE.AND P0, PT, R3, RZ, PT ;  /* 0x000000ff0300720c */ /* 0x000fda0003f05270 */
[----:B------:R-:W-:Y:S05]  /*2110*/  @P0 BRA `(.L_x_47) ;  /* 0x0000000000600947 */ /* 0x000fea0003800000 */
[----:B------:R-:W-:Y:S01]  /*2120*/  VIADD R13, R5, -UR4 ;  /* 0x80000004050d7c36 */ /* 0x000fe20008000000 */
[----:B------:R-:W2:Y:S03]  /*2130*/  LDG.E R14, desc[UR12][R14.64] ;  /* 0x0000000c0e0e7981 */ /* 0x000ea6000c1e1900 */
[----:B-1----:R-:W-:Y:S01]  /*2140*/  IMAD.WIDE R12, R13, 0x4, R10 ;  /* 0x000000040d0c7825 */ /* 0x002fe200078e020a */
[----:B------:R-:W0:Y:S04]  /*2150*/  LDS R18, [R6+UR8] ;  /* 0x0000000806127984 */ /* 0x000e280008000800 */
[----:B------:R-:W-:Y:S04]  /*2160*/  LDS R0, [R9+UR8] ;  /* 0x0000000809007984 */ /* 0x000fe80008000800 */
[----:B------:R-:W3:Y:S04]  /*2170*/  LDG.E R12, desc[UR12][R12.64] ;  /* 0x0000000c0c0c7981 */ /* 0x000ee8000c1e1900 */
[----:B------:R-:W3:Y:S04]  /*2180*/  LDS R3, [R6] ;  /* 0x0000000006037984 */ /* 0x000ee80000000800 */
[----:B------:R-:W2:Y:S01]  /*2190*/  LDS R2, [R8+UR8] ;  /* 0x0000000808027984 */ /* 0x000ea20008000800 */
[----:B0-----:R-:W0:Y:S01]  /*21a0*/  MUFU.RCP R7, R18 ;  /* 0x0000001200077308 */ /* 0x001e220000001000 */
[----:B------:R-:W-:Y:S01]  /*21b0*/  BSSY.RECONVERGENT B3, `(.L_x_48) ;  /* 0x000000d000037945 */ /* 0x000fe20003800200 */
[----:B---3--:R-:W-:-:S04]  /*21c0*/  FFMA R3, -R3, R12, R0 ;  /* 0x0000000c03037223 */ /* 0x008fc80000000100 */
[----:B--2---:R-:W-:Y:S01]  /*21d0*/  FFMA R3, -R2, R14, R3 ;  /* 0x0000000e02037223 */ /* 0x004fe20000000103 */
[----:B0-----:R-:W-:-:S03]  /*21e0*/  FFMA R0, -R18, R7, 1 ;  /* 0x3f80000012007423 */ /* 0x001fc60000000107 */
[----:B------:R-:W0:Y:S01]  /*21f0*/  FCHK P0, R3, R18 ;  /* 0x0000001203007302 */ /* 0x000e220000000000 */
[----:B------:R-:W-:-:S04]  /*2200*/  FFMA R0, R7, R0, R7 ;  /* 0x0000000007007223 */ /* 0x000fc80000000007 */
[----:B------:R-:W-:-:S04]  /*2210*/  FFMA R7, R3, R0, RZ ;  /* 0x0000000003077223 */ /* 0x000fc800000000ff */
[----:B------:R-:W-:-:S04]  /*2220*/  FFMA R2, -R18, R7, R3 ;  /* 0x0000000712027223 */ /* 0x000fc80000000103 */
[----:B------:R-:W-:Y:S01]  /*2230*/  FFMA R0, R0, R2, R7 ;  /* 0x0000000200007223 */ /* 0x000fe20000000007 */
[----:B0-----:R-:W-:Y:S06]  /*2240*/  @!P0 BRA `(.L_x_49) ;  /* 0x00000000000c8947 */ /* 0x001fec0003800000 */
[----:B------:R-:W-:Y:S02]  /*2250*/  MOV R0, R18 ;  /* 0x0000001200007202 */ /* 0x000fe40000000f00 */
[----:B------:R-:W-:-:S07]  /*2260*/  MOV R2, 0x2280 ;  /* 0x0000228000027802 */ /* 0x000fce0000000f00 */
[----:B------:R-:W-:Y:S05]  /*2270*/  CALL.REL.NOINC `($__internal_0_$__cuda_sm3x_div_rn_noftz_f32_slowpath) ;  /* 0x0000000800d87944 */ /* 0x000fea0003c00000 */
.L_x_49:
[----:B------:R-:W-:Y:S05]  /*2280*/  BSYNC.RECONVERGENT B3 ;  /* 0x0000000000037941 */ /* 0x000fea0003800200 */
.L_x_48:
[----:B------:R0:W-:Y:S02]  /*2290*/  STG.E desc[UR12][R16.64], R0 ;  /* 0x0000000010007986 */ /* 0x0001e4000c10190c */
.L_x_47:
[----:B------:R-:W-:Y:S05]  /*22a0*/  BSYNC.RECONVERGENT B2 ;  /* 0x0000000000027941 */ /* 0x000fea0003800200 */
.L_x_46:
[----:B------:R-:W-:Y:S01]  /*22b0*/  USHF.R.U32.HI UR7, URZ, 0x1, UR4 ;  /* 0x00000001ff077899 */ /* 0x000fe20008011604 */
[----:B------:R-:W-:Y:S01]  /*22c0*/  BAR.SYNC.DEFER_BLOCKING 0x0 ;  /* 0x0000000000007b1d */ /* 0x000fe20000010000 */
[----:B------:R-:W-:Y:S02]  /*22d0*/  USHF.R.U32.HI UR5, URZ, 0x2, UR5 ;  /* 0x00000002ff057899 */ /* 0x000fe40008011605 */
[----:B------:R-:W-:Y:S02]  /*22e0*/  UIADD3 UR9, UPT, UPT, UR7, -0x1, URZ ;  /* 0xffffffff07097890 */ /* 0x000fe4000fffe0ff */
[----:B------:R-:W-:Y:S01]  /*22f0*/  MOV R15, UR7 ;  /* 0x00000007000f7c02 */ /* 0x000fe20008000f00 */
[----:B------:R-:W-:Y:S03]  /*2300*/  BSSY.RECONVERGENT B2, `(.L_x_50) ;  /* 0x0000017000027945 */ /* 0x000fe60003800200 */
[----:B------:R-:W-:Y:S01]  /*2310*/  ISETP.NE.AND P0, PT, R4, UR9, PT ;  /* 0x0000000904007c0c */ /* 0x000fe2000bf05270 */
[----:B------:R-:W-:-:S12]  /*2320*/  IMAD.WIDE.U32 R14, R15, 0x4, R16 ;  /* 0x000000040f0e7825 */ /* 0x000fd800078e0010 */
[----:B------:R-:W-:Y:S05]  /*2330*/  @P0 BRA `(.L_x_51) ;  /* 0x00000000004c0947 */ /* 0x000fea0003800000 */
[----:B------:R-:W2:Y:S01]  /*2340*/  LDG.E R2, desc[UR12][R14.64] ;  /* 0x0000000c0e027981 */ /* 0x000ea2000c1e1900 */
[----:B------:R-:W-:Y:S03]  /*2350*/  BSSY.RECONVERGENT B3, `(.L_x_52) ;  /* 0x0000010000037945 */ /* 0x000fe60003800200 */
[----:B------:R-:W5:Y:S04]  /*2360*/  LDS R12, [R6+UR8] ;  /* 0x00000008060c7984 */ /* 0x000f680008000800 */
[----:B------:R-:W-:Y:S04]  /*2370*/  LDS R3, [R9+UR8] ;  /* 0x0000000809037984 */ /* 0x000fe80008000800 */
[----:B0--34-:R-:W2:Y:S01]  /*2380*/  LDS R0, [R8+UR8] ;  /* 0x0000000808007984 */ /* 0x019ea20008000800 */
[----:B-----5:R-:W0:Y:S02]  /*2390*/  MUFU.RCP R7, R12 ;  /* 0x0000000c00077308 */ /* 0x020e240000001000 */
[----:B0-----:R-:W-:-:S04]  /*23a0*/  FFMA R18, -R12, R7, 1 ;  /* 0x3f8000000c127423 */ /* 0x001fc80000000107 */
[----:B------:R-:W-:Y:S01]  /*23b0*/  FFMA R18, R7, R18, R7 ;  /* 0x0000001207127223 */ /* 0x000fe20000000007 */
[----:B--2---:R-:W-:-:S04]  /*23c0*/  FFMA R3, -R0, R2, R3 ;  /* 0x0000000200037223 */ /* 0x004fc80000000103 */
[----:B------:R-:W0:Y:S01]  /*23d0*/  FCHK P0, R3, R12 ;  /* 0x0000000c03007302 */ /* 0x000e220000000000 */
[----:B------:R-:W-:-:S04]  /*23e0*/  FFMA R7, R3, R18, RZ ;  /* 0x0000001203077223 */ /* 0x000fc800000000ff */
[----:B------:R-:W-:-:S04]  /*23f0*/  FFMA R0, -R12, R7, R3 ;  /* 0x000000070c007223 */ /* 0x000fc80000000103 */
[----:B------:R-:W-:Y:S01]  /*2400*/  FFMA R0, R18, R0, R7 ;  /* 0x0000000012007223 */ /* 0x000fe20000000007 */
[----:B0-----:R-:W-:Y:S06]  /*2410*/  @!P0 BRA `(.L_x_53) ;  /* 0x00000000000c8947 */ /* 0x001fec0003800000 */
[----:B------:R-:W-:Y:S01]  /*2420*/  IMAD.MOV.U32 R0, RZ, RZ, R12 ;  /* 0x000000ffff007224 */ /* 0x000fe200078e000c */
[----:B------:R-:W-:-:S07]  /*2430*/  MOV R2, 0x2450 ;  /* 0x0000245000027802 */ /* 0x000fce0000000f00 */
[----:B-1----:R-:W-:Y:S05]  /*2440*/  CALL.REL.NOINC `($__internal_0_$__cuda_sm3x_div_rn_noftz_f32_slowpath) ;  /* 0x0000000800647944 */ /* 0x002fea0003c00000 */
.L_x_53:
[----:B------:R-:W-:Y:S05]  /*2450*/  BSYNC.RECONVERGENT B3 ;  /* 0x0000000000037941 */ /* 0x000fea0003800200 */
.L_x_52:
[----:B------:R2:W-:Y:S02]  /*2460*/  STG.E desc[UR12][R16.64], R0 ;  /* 0x0000000010007986 */ /* 0x0005e4000c10190c */
.L_x_51:
[----:B------:R-:W-:Y:S05]  /*2470*/  BSYNC.RECONVERGENT B2 ;  /* 0x0000000000027941 */ /* 0x000fea0003800200 */
.L_x_50:
[----:B------:R-:W-:Y:S01]  /*2480*/  BAR.SYNC.DEFER_BLOCKING 0x0 ;  /* 0x0000000000007b1d */ /* 0x000fe20000010000 */
[----:B------:R-:W-:-:S04]  /*2490*/  ISETP.GE.AND P0, PT, R4, UR9, PT ;  /* 0x0000000904007c0c */ /* 0x000fc8000bf06270 */
[----:B------:R-:W-:Y:S01]  /*24a0*/  ISETP.GE.U32.OR P0, PT, R4, UR11, !P0 ;  /* 0x0000000b04007c0c */ /* 0x000fe2000c706470 */
[----:B------:R-:W-:-:S12]  /*24b0*/  BSSY.RECONVERGENT B2, `(.L_x_54) ;  /* 0x0000034000027945 */ /* 0x000fd80003800200 */
[----:B------:R-:W-:Y:S05]  /*24c0*/  @P0 BRA `(.L_x_55) ;  /* 0x0000000000c80947 */ /* 0x000fea0003800000 */
[----:B------:R-:W-:Y:S01]  /*24d0*/  IABS R12, UR5 ;  /* 0x00000005000c7c13 */ /* 0x000fe20008000000 */
[----:B0-234-:R-:W-:Y:S01]  /*24e0*/  VIADD R0, R4, -UR9 ;  /* 0x8000000904007c36 */ /* 0x01dfe20008000000 */
[----:B------:R-:W-:Y:S02]  /*24f0*/  IABS R19, UR5 ;  /* 0x0000000500137c13 */ /* 0x000fe40008000000 */
[----:B------:R-:W0:Y:S02]  /*2500*/  I2F.RP R7, R12 ;  /* 0x0000000c00077306 */ /* 0x000e240000209400 */
[----:B------:R-:W-:Y:S02]  /*2510*/  IABS R18, R0 ;  /* 0x0000000000127213 */ /* 0x000fe40000000000 */
[----:B------:R-:W-:Y:S02]  /*2520*/  IADD3 R19, PT, PT, RZ, -R19, RZ ;  /* 0x80000013ff137210 */ /* 0x000fe40007ffe0ff */
[----:B------:R-:W-:-:S02]  /*2530*/  ISETP.GE.AND P2, PT, R0, RZ, PT ;  /* 0x000000ff0000720c */ /* 0x000fc40003f46270 */
[----:B0-----:R-:W0:Y:S02]  /*2540*/  MUFU.RCP R7, R7 ;  /* 0x0000000700077308 */ /* 0x001e240000001000 */
[----:B0-----:R-:W-:-:S06]  /*2550*/  IADD3 R2, PT, PT, R7, 0xffffffe, RZ ;  /* 0x0ffffffe07027810 */ /* 0x001fcc0007ffe0ff */
[----:B------:R0:W2:Y:S02]  /*2560*/  F2I.FTZ.U32.TRUNC.NTZ R3, R2 ;  /* 0x0000000200037305 */ /* 0x0000a4000021f000 */
[----:B0-----:R-:W-:Y:S01]  /*2570*/  HFMA2 R2, -RZ, RZ, 0, 0 ;  /* 0x00000000ff027431 */ /* 0x001fe200000001ff */
[----:B--2---:R-:W-:-:S05]  /*2580*/  IADD3 R13, PT, PT, RZ, -R3, RZ ;  /* 0x80000003ff0d7210 */ /* 0x004fca0007ffe0ff */
[----:B------:R-:W-:-:S04]  /*2590*/  IMAD R13, R13, R12, RZ ;  /* 0x0000000c0d0d7224 */ /* 0x000fc800078e02ff */
[----:B------:R-:W-:-:S04]  /*25a0*/  IMAD.HI.U32 R3, R3, R13, R2 ;  /* 0x0000000d03037227 */ /* 0x000fc800078e0002 */
[----:B------:R-:W-:Y:S02]  /*25b0*/  IMAD.MOV.U32 R2, RZ, RZ, R19 ;  /* 0x000000ffff027224 */ /* 0x000fe400078e0013 */
[----:B------:R-:W-:-:S04]  /*25c0*/  IMAD.HI.U32 R3, R3, R18, RZ ;  /* 0x0000001203037227 */ /* 0x000fc800078e00ff */
[----:B------:R-:W-:-:S05]  /*25d0*/  IMAD R3, R3, R2, R18 ;  /* 0x0000000203037224 */ /* 0x000fca00078e0212 */
[----:B------:R-:W-:-:S13]  /*25e0*/  ISETP.GT.U32.AND P0, PT, R12, R3, PT ;  /* 0x000000030c00720c */ /* 0x000fda0003f04070 */
[----:B------:R-:W-:Y:S02]  /*25f0*/  @!P0 IADD3 R3, PT, PT, R3, -R12, RZ ;  /* 0x8000000c03038210 */ /* 0x000fe40007ffe0ff */
[----:B------:R-:W-:Y:S02]  /*2600*/  ISETP.NE.AND P0, PT, RZ, UR5, PT ;  /* 0x00000005ff007c0c */ /* 0x000fe4000bf05270 */
[----:B------:R-:W-:-:S13]  /*2610*/  ISETP.GT.U32.AND P1, PT, R12, R3, PT ;  /* 0x000000030c00720c */ /* 0x000fda0003f24070 */
[----:B------:R-:W-:-:S05]  /*2620*/  @!P1 IADD3 R3, PT, PT, R3, -R12, RZ ;  /* 0x8000000c03039210 */ /* 0x000fca0007ffe0ff */
[----:B------:R-:W-:Y:S01]  /*2630*/  @!P2 IMAD.MOV R3, RZ, RZ, -R3 ;  /* 0x000000ffff03a224 */ /* 0x000fe200078e0a03 */
[----:B------:R-:W-:-:S04]  /*2640*/  @!P0 LOP3.LUT R3, RZ, UR5, RZ, 0x33, !PT ;  /* 0x00000005ff038c12 */ /* 0x000fc8000f8e33ff */
[----:B------:R-:W-:-:S13]  /*2650*/  ISETP.NE.AND P0, PT, R3, RZ, PT ;  /* 0x000000ff0300720c */ /* 0x000fda0003f05270 */
[----:B------:R-:W-:Y:S05]  /*2660*/  @P0 BRA `(.L_x_55) ;  /* 0x0000000000600947 */ /* 0x000fea0003800000 */
[----:B------:R-:W-:Y:S01]  /*2670*/  IADD3 R13, PT, PT, R5, -UR7, RZ ;  /* 0x80000007050d7c10 */ /* 0x000fe2000fffe0ff */
[----:B------:R-:W2:Y:S04]  /*2680*/  LDG.E R14, desc[UR12][R14.64] ;  /* 0x0000000c0e0e7981 */ /* 0x000ea8000c1e1900 */
        /* <DEDUP_REMOVED lines=20> */
.L_x_57:
[----:B------:R-:W-:Y:S05]  /*27d0*/  BSYNC.RECONVERGENT B3 ;  /* 0x0000000000037941 */ /* 0x000fea0003800200 */
.L_x_56:
[----:B------:R0:W-:Y:S02]  /*27e0*/  STG.E desc[UR12][R16.64], R0 ;  /* 0x0000000010007986 */ /* 0x0001e4000c10190c */
.L_x_55:
[----:B------:R-:W-:Y:S05]  /*27f0*/  BSYNC.RECONVERGENT B2 ;  /* 0x0000000000027941 */ /* 0x000fea0003800200 */
.L_x_54:
[----:B------:R-:W-:Y:S01]  /*2800*/  BAR.SYNC.DEFER_BLOCKING 0x0 ;  /* 0x0000000000007b1d */ /* 0x000fe20000010000 */
[----:B------:R-:W-:-:S05]  /*2810*/  USHF.R.U32.HI UR4, URZ, 0x2, UR4 ;  /* 0x00000002ff047899 */ /* 0x000fca0008011604 */
[----:B------:R-:W-:Y:S07]  /*2820*/  BRA.U UP0, `(.L_x_58) ;  /* 0xfffffff500487547 */ /* 0x000fee000b83ffff */
.L_x_41:
[----:B------:R-:W-:-:S04]  /*2830*/  ULOP3.LUT UR7, UR10, 0x1, URZ, 0xc0, !UPT ;  /* 0x000000010a077892 */ /* 0x000fc8000f8ec0ff */
[----:B------:R-:W-:-:S06]  /*2840*/  UISETP.NE.U32.AND UP0, UPT, UR7, 0x1, UPT ;  /* 0x000000010700788c */ /* 0x000fcc000bf05070 */
[----:B------:R-:W-:-:S13]  /*2850*/  PLOP3.LUT P0, PT, PT, PT, UP0, 0x80, 0x8 ;  /* 0x000000000008781c */ /* 0x000fda0003f0f008 */
[----:B0-----:R-:W-:Y:S05]  /*2860*/  @P0 EXIT ;  /* 0x000000000000094d */ /* 0x001fea0003800000 */
[----:B------:R-:W-:Y:S02]  /*2870*/  UIADD3 UR6, UPT, UPT, UR4, -0x1, URZ ;  /* 0xffffffff04067890 */ /* 0x000fe4000fffe0ff */
[----:B-123--:R-:W-:Y:S01]  /*2880*/  MOV R11, UR4 ;  /* 0x00000004000b7c02 */ /* 0x00efe20008000f00 */
[----:B------:R-:W-:Y:S03]  /*2890*/  BSSY.RECONVERGENT B2, `(.L_x_59) ;  /* 0x0000017000027945 */ /* 0x000fe60003800200 */
[----:B------:R-:W-:Y:S01]  /*28a0*/  ISETP.NE.AND P0, PT, R4, UR6, PT ;  /* 0x0000000604007c0c */ /* 0x000fe2000bf05270 */
[----:B------:R-:W-:-:S12]  /*28b0*/  IMAD.WIDE.U32 R10, R11, 0x4, R16 ;  /* 0x000000040b0a7825 */ /* 0x000fd800078e0010 */
[----:B------:R-:W-:Y:S05]  /*28c0*/  @P0 BRA `(.L_x_60) ;  /* 0x00000000004c0947 */ /* 0x000fea0003800000 */
[----:B------:R-:W2:Y:S01]  /*28d0*/  LDG.E R2, desc[UR12][R10.64] ;  /* 0x0000000c0a027981 */ /* 0x000ea2000c1e1900 */
[----:B------:R-:W-:Y:S03]  /*28e0*/  BSSY.RECONVERGENT B3, `(.L_x_61) ;  /* 0x0000010000037945 */ /* 0x000fe60003800200 */
[----:B------:R-:W0:Y:S04]  /*28f0*/  LDS R12, [R6+UR8] ;  /* 0x00000008060c7984 */ /* 0x000e280008000800 */
[----:B------:R-:W-:Y:S04]  /*2900*/  LDS R3, [R9+UR8] ;  /* 0x0000000809037984 */ /* 0x000fe80008000800 */
[----:B----4-:R-:W2:Y:S01]  /*2910*/  LDS R0, [R8+UR8] ;  /* 0x0000000808007984 */ /* 0x010ea20008000800 */
[----:B0-----:R-:W0:Y:S02]  /*2920*/  MUFU.RCP R7, R12 ;  /* 0x0000000c00077308 */ /* 0x001e240000001000 */
        /* <DEDUP_REMOVED lines=10> */
[----:B------:R-:W-:Y:S05]  /*29d0*/  CALL.REL.NOINC `($__internal_0_$__cuda_sm3x_div_rn_noftz_f32_slowpath) ;  /* 0x0000000400007944 */ /* 0x000fea0003c00000 */
.L_x_62:
[----:B------:R-:W-:Y:S05]  /*29e0*/  BSYNC.RECONVERGENT B3 ;  /* 0x0000000000037941 */ /* 0x000fea0003800200 */
.L_x_61:
[----:B------:R0:W-:Y:S02]  /*29f0*/  STG.E desc[UR12][R16.64], R0 ;  /* 0x0000000010007986 */ /* 0x0001e4000c10190c */
.L_x_60:
[----:B------:R-:W-:Y:S05]  /*2a00*/  BSYNC.RECONVERGENT B2 ;  /* 0x0000000000027941 */ /* 0x000fea0003800200 */
.L_x_59:
[----:B------:R-:W1:Y:S01]  /*2a10*/  LDCU UR7, c[0x0][0x3a8] ;  /* 0x00007500ff0777ac */ /* 0x000e620008000800 */
[----:B------:R-:W-:Y:S01]  /*2a20*/  BAR.SYNC.DEFER_BLOCKING 0x0 ;  /* 0x0000000000007b1d */ /* 0x000fe20000010000 */
[----:B------:R-:W-:-:S05]  /*2a30*/  ISETP.GE.AND P0, PT, R4, UR6, PT ;  /* 0x0000000604007c0c */ /* 0x000fca000bf06270 */
[----:B------:R-:W-:Y:S01]  /*2a40*/  BSSY.RECONVERGENT B2, `(.L_x_63) ;  /* 0x0000037000027945 */ /* 0x000fe20003800200 */
[----:B-1----:R-:W-:-:S13]  /*2a50*/  ISETP.GE.U32.OR P0, PT, R4, UR7, !P0 ;  /* 0x0000000704007c0c */ /* 0x002fda000c706470 */
[----:B------:R-:W-:Y:S05]  /*2a60*/  @P0 BRA `(.L_x_64) ;  /* 0x0000000000d00947 */ /* 0x000fea0003800000 */
[----:B------:R-:W-:Y:S01]  /*2a70*/  USHF.R.U32.HI UR7, URZ, 0x1, UR5 ;  /* 0x00000001ff077899 */ /* 0x000fe20008011605 */
[----:B------:R-:W-:-:S05]  /*2a80*/  VIADD R4, R4, -UR6 ;  /* 0x8000000604047c36 */ /* 0x000fca0008000000 */
[----:B------:R-:W-:Y:S02]  /*2a90*/  MOV R13, UR7 ;  /* 0x00000007000d7c02 */ /* 0x000fe40008000f00 */
[----:B------:R-:W-:Y:S02]  /*2aa0*/  IABS R14, R4 ;  /* 0x00000004000e7213 */ /* 0x000fe40000000000 */
[-C--:B------:R-:W-:Y:S02]  /*2ab0*/  IABS R12, R13.reuse ;  /* 0x0000000d000c7213 */ /* 0x080fe40000000000 */
[----:B------:R-:W-:Y:S02]  /*2ac0*/  IABS R13, R13 ;  /* 0x0000000d000d7213 */ /* 0x000fe40000000000 */
[----:B0---4-:R-:W0:Y:S01]  /*2ad0*/  I2F.RP R0, R12 ;  /* 0x0000000c00007306 */ /* 0x011e220000209400 */
[----:B------:R-:W-:-:S07]  /*2ae0*/  ISETP.GE.AND P2, PT, R4, RZ, PT ;  /* 0x000000ff0400720c */ /* 0x000fce0003f46270 */
[----:B0-----:R-:W0:Y:S02]  /*2af0*/  MUFU.RCP R0, R0 ;  /* 0x0000000000007308 */ /* 0x001e240000001000 */
[----:B0-----:R-:W-:Y:S02]  /*2b00*/  IADD3 R2, PT, PT, R0, 0xffffffe, RZ ;  /* 0x0ffffffe00027810 */ /* 0x001fe40007ffe0ff */
[----:B------:R-:W-:-:S04]  /*2b10*/  IADD3 R0, PT, PT, RZ, -R13, RZ ;  /* 0x8000000dff007210 */ /* 0x000fc80007ffe0ff */
[----:B------:R0:W1:Y:S02]  /*2b20*/  F2I.FTZ.U32.TRUNC.NTZ R3, R2 ;  /* 0x0000000200037305 */ /* 0x000064000021f000 */
[----:B0-----:R-:W-:Y:S01]  /*2b30*/  HFMA2 R2, -RZ, RZ, 0, 0 ;  /* 0x00000000ff027431 */ /* 0x001fe200000001ff */
[----:B-1----:R-:W-:-:S05]  /*2b40*/  IADD3 R7, PT, PT, RZ, -R3, RZ ;  /* 0x80000003ff077210 */ /* 0x002fca0007ffe0ff */
[----:B------:R-:W-:-:S04]  /*2b50*/  IMAD R7, R7, R12, RZ ;  /* 0x0000000c07077224 */ /* 0x000fc800078e02ff */
[----:B------:R-:W-:-:S06]  /*2b60*/  IMAD.HI.U32 R3, R3, R7, R2 ;  /* 0x0000000703037227 */ /* 0x000fcc00078e0002 */
[----:B------:R-:W-:-:S04]  /*2b70*/  IMAD.HI.U32 R3, R3, R14, RZ ;  /* 0x0000000e03037227 */ /* 0x000fc800078e00ff */
[----:B------:R-:W-:-:S05]  /*2b80*/  IMAD R3, R3, R0, R14 ;  /* 0x0000000003037224 */ /* 0x000fca00078e020e */
[----:B------:R-:W-:-:S13]  /*2b90*/  ISETP.GT.U32.AND P0, PT, R12, R3, PT ;  /* 0x000000030c00720c */ /* 0x000fda0003f04070 */
[----:B------:R-:W-:Y:S02]  /*2ba0*/  @!P0 IADD3 R3, PT, PT, R3, -R12, RZ ;  /* 0x8000000c03038210 */ /* 0x000fe40007ffe0ff */
[----:B------:R-:W-:Y:S02]  /*2bb0*/  ISETP.NE.AND P0, PT, RZ, UR7, PT ;  /* 0x00000007ff007c0c */ /* 0x000fe4000bf05270 */
[----:B------:R-:W-:-:S13]  /*2bc0*/  ISETP.GT.U32.AND P1, PT, R12, R3, PT ;  /* 0x000000030c00720c */ /* 0x000fda0003f24070 */
[----:B------:R-:W-:-:S05]  /*2bd0*/  @!P1 IMAD.IADD R3, R3, 0x1, -R12 ;  /* 0x0000000103039824 */ /* 0x000fca00078e0a0c */
[----:B------:R-:W-:Y:S02]  /*2be0*/  @!P2 IADD3 R3, PT, PT, -R3, RZ, RZ ;  /* 0x000000ff0303a210 */ /* 0x000fe40007ffe1ff */
[----:B------:R-:W-:-:S04]  /*2bf0*/  @!P0 LOP3.LUT R3, RZ, UR7, RZ, 0x33, !PT ;  /* 0x00000007ff038c12 */ /* 0x000fc8000f8e33ff */
[----:B------:R-:W-:-:S13]  /*2c00*/  ISETP.NE.AND P0, PT, R3, RZ, PT ;  /* 0x000000ff0300720c */ /* 0x000fda0003f05270 */
[----:B------:R-:W-:Y:S05]  /*2c10*/  @P0 BRA `(.L_x_64) ;  /* 0x0000000000640947 */ /* 0x000fea0003800000 */
[----:B------:R-:W0:Y:S01]  /*2c20*/  LDC.64 R2, c[0x0][0x3a0] ;  /* 0x0000e800ff027b82 */ /* 0x000e220000000a00 */
[----:B------:R-:W-:Y:S01]  /*2c30*/  IADD3 R5, PT, PT, R5, -UR4, RZ ;  /* 0x8000000405057c10 */ /* 0x000fe2000fffe0ff */
[----:B------:R-:W2:Y:S04]  /*2c40*/  LDG.E R10, desc[UR12][R10.64] ;  /* 0x0000000c0a0a7981 */ /* 0x000ea8000c1e1900 */
[----:B------:R-:W-:Y:S04]  /*2c50*/  LDS R9, [R9+UR8] ;  /* 0x0000000809097984 */ /* 0x000fe80008000800 */
[----:B------:R-:W-:Y:S01]  /*2c60*/  LDS R0, [R6] ;  /* 0x0000000006007984 */ /* 0x000fe20000000800 */
[----:B0-----:R-:W-:-:S03]  /*2c70*/  IMAD.WIDE R4, R5, 0x4, R2 ;  /* 0x0000000405047825 */ /* 0x001fc600078e0202 */
[----:B------:R-:W0:Y:S04]  /*2c80*/  LDS R2, [R6+UR8] ;  /* 0x0000000806027984 */ /* 0x000e280008000800 */
[----:B------:R-:W3:Y:S04]  /*2c90*/  LDG.E R4, desc[UR12][R4.64] ;  /* 0x0000000c04047981 */ /* 0x000ee8000c1e1900 */
[----:B------:R-:W2:Y:S01]  /*2ca0*/  LDS R3, [R8+UR8] ;  /* 0x0000000808037984 */ /* 0x000ea20008000800 */
[----:B------:R-:W-:Y:S01]  /*2cb0*/  BSSY.RECONVERGENT B3, `(.L_x_65) ;  /* 0x000000e000037945 */ /* 0x000fe20003800200 */
[----:B0-----:R-:W0:Y:S02]  /*2cc0*/  MUFU.RCP R7, R2 ;  /* 0x0000000200077308 */ /* 0x001e240000001000 */
[----:B0-----:R-:W-:-:S04]  /*2cd0*/  FFMA R12, -R2, R7, 1 ;  /* 0x3f800000020c7423 */ /* 0x001fc80000000107 */
[----:B------:R-:W-:Y:S01]  /*2ce0*/  FFMA R12, R7, R12, R7 ;  /* 0x0000000c070c7223 */ /* 0x000fe20000000007 */
[----:B---3--:R-:W-:-:S04]  /*2cf0*/  FFMA R0, -R0, R4, R9 ;  /* 0x0000000400007223 */ /* 0x008fc80000000109 */
[----:B--2---:R-:W-:-:S04]  /*2d00*/  FFMA R3, -R3, R10, R0 ;  /* 0x0000000a03037223 */ /* 0x004fc80000000100 */
[----:B------:R-:W0:Y:S01]  /*2d10*/  FCHK P0, R3, R2 ;  /* 0x0000000203007302 */ /* 0x000e220000000000 */
[----:B------:R-:W-:-:S04]  /*2d20*/  FFMA R5, R3, R12, RZ ;  /* 0x0000000c03057223 */ /* 0x000fc800000000ff */
[----:B------:R-:W-:-:S04]  /*2d30*/  FFMA R0, -R2, R5, R3 ;  /* 0x0000000502007223 */ /* 0x000fc80000000103 */
[----:B------:R-:W-:Y:S01]  /*2d40*/  FFMA R0, R12, R0, R5 ;  /* 0x000000000c007223 */ /* 0x000fe20000000005 */
[----:B0-----:R-:W-:Y:S06]  /*2d50*/  @!P0 BRA `(.L_x_66) ;  /* 0x00000000000c8947 */ /* 0x001fec0003800000 */
[----:B------:R-:W-:Y:S02]  /*2d60*/  MOV R0, R2 ;  /* 0x0000000200007202 */ /* 0x000fe40000000f00 */
[----:B------:R-:W-:-:S07]  /*2d70*/  MOV R2, 0x2d90 ;  /* 0x00002d9000027802 */ /* 0x000fce0000000f00 */
[----:B------:R-:W-:Y:S05]  /*2d80*/  CALL.REL.NOINC `($__internal_0_$__cuda_sm3x_div_rn_noftz_f32_slowpath) ;  /* 0x0000000000147944 */ /* 0x000fea0003c00000 */
.L_x_66:
[----:B------:R-:W-:Y:S05]  /*2d90*/  BSYNC.RECONVERGENT B3 ;  /* 0x0000000000037941 */ /* 0x000fea0003800200 */
.L_x_65:
[----:B------:R1:W-:Y:S02]  /*2da0*/  STG.E desc[UR12][R16.64], R0 ;  /* 0x0000000010007986 */ /* 0x0003e4000c10190c */
.L_x_64:
[----:B------:R-:W-:Y:S05]  /*2db0*/  BSYNC.RECONVERGENT B2 ;  /* 0x0000000000027941 */ /* 0x000fea0003800200 */
.L_x_63:
[----:B------:R-:W-:Y:S06]  /*2dc0*/  BAR.SYNC.DEFER_BLOCKING 0x0 ;  /* 0x0000000000007b1d */ /* 0x000fec0000010000 */
[----:B------:R-:W-:Y:S05]  /*2dd0*/  EXIT ;  /* 0x000000000000794d */ /* 0x000fea0003800000 */
        .weak           $__internal_0_$__cuda_sm3x_div_rn_noftz_f32_slowpath
        .type           $__internal_0_$__cuda_sm3x_div_rn_noftz_f32_slowpath,@function
        .size           $__internal_0_$__cuda_sm3x_div_rn_noftz_f32_slowpath,(.L_x_79 - $__internal_0_$__cuda_sm3x_div_rn_noftz_f32_slowpath)
$__internal_0_$__cuda_sm3x_div_rn_noftz_f32_slowpath:
[----:B------:R-:W-:Y:S01]  /*2de0*/  SHF.R.U32.HI R12, RZ, 0x17, R0 ;  /* 0x00000017ff0c7819 */ /* 0x000fe20000011600 */
[----:B------:R-:W-:Y:S01]  /*2df0*/  BSSY.RECONVERGENT B0, `(.L_x_67) ;  /* 0x0000062000007945 */ /* 0x000fe20003800200 */
[----:B------:R-:W-:Y:S02]  /*2e00*/  SHF.R.U32.HI R18, RZ, 0x17, R3 ;  /* 0x00000017ff127819 */ /* 0x000fe40000011603 */
[----:B------:R-:W-:Y:S02]  /*2e10*/  LOP3.LUT R12, R12, 0xff, RZ, 0xc0, !PT ;  /* 0x000000ff0c0c7812 */ /* 0x000fe400078ec0ff */
[----:B------:R-:W-:-:S03]  /*2e20*/  LOP3.LUT R18, R18, 0xff, RZ, 0xc0, !PT ;  /* 0x000000ff12127812 */ /* 0x000fc600078ec0ff */
[----:B------:R-:W-:Y:S01]  /*2e30*/  VIADD R19, R12, 0xffffffff ;  /* 0xffffffff0c137836 */ /* 0x000fe20000000000 */
[----:B------:R-:W-:-:S04]  /*2e40*/  IADD3 R20, PT, PT, R18, -0x1, RZ ;  /* 0xffffffff12147810 */ /* 0x000fc80007ffe0ff */
[----:B------:R-:W-:-:S04]  /*2e50*/  ISETP.GT.U32.AND P0, PT, R19, 0xfd, PT ;  /* 0x000000fd1300780c */ /* 0x000fc80003f04070 */
[----:B------:R-:W-:-:S13]  /*2e60*/  ISETP.GT.U32.OR P0, PT, R20, 0xfd, P0 ;  /* 0x000000fd1400780c */ /* 0x000fda0000704470 */
[----:B------:R-:W-:Y:S01]  /*2e70*/  @!P0 MOV R13, RZ ;  /* 0x000000ff000d8202 */ /* 0x000fe20000000f00 */
[----:B------:R-:W-:Y:S06]  /*2e80*/  @!P0 BRA `(.L_x_68) ;  /* 0x00000000005c8947 */ /* 0x000fec0003800000 */
[----:B------:R-:W-:Y:S02]  /*2e90*/  FSETP.GTU.FTZ.AND P0, PT, |R3|, +INF , PT ;  /* 0x7f8000000300780b */ /* 0x000fe40003f1c200 */
[----:B------:R-:W-:-:S04]  /*2ea0*/  FSETP.GTU.FTZ.AND P1, PT, |R0|, +INF , PT ;  /* 0x7f8000000000780b */ /* 0x000fc80003f3c200 */
[----:B------:R-:W-:-:S13]  /*2eb0*/  PLOP3.LUT P0, PT, P0, P1, PT, 0xf8, 0x8f ;  /* 0x00000000008f781c */ /* 0x000fda0000703f70 */
[----:B------:R-:W-:Y:S05]  /*2ec0*/  @P0 BRA `(.L_x_69) ;  /* 0x00000004004c0947 */ /* 0x000fea0003800000 */
[----:B------:R-:W-:-:S13]  /*2ed0*/  LOP3.LUT P0, RZ, R0, 0x7fffffff, R3, 0xc8, !PT ;  /* 0x7fffffff00ff7812 */ /* 0x000fda000780c803 */
[----:B------:R-:W-:Y:S05]  /*2ee0*/  @!P0 BRA `(.L_x_70) ;  /* 0x00000004003c8947 */ /* 0x000fea0003800000 */
[C---:B------:R-:W-:Y:S02]  /*2ef0*/  FSETP.NEU.FTZ.AND P2, PT, |R3|.reuse, +INF , PT ;  /* 0x7f8000000300780b */ /* 0x040fe40003f5d200 */
[----:B------:R-:W-:Y:S02]  /*2f00*/  FSETP.NEU.FTZ.AND P1, PT, |R0|, +INF , PT ;  /* 0x7f8000000000780b */ /* 0x000fe40003f3d200 */
[----:B------:R-:W-:-:S11]  /*2f10*/  FSETP.NEU.FTZ.AND P0, PT, |R3|, +INF , PT ;  /* 0x7f8000000300780b */ /* 0x000fd60003f1d200 */
[----:B------:R-:W-:Y:S05]  /*2f20*/  @!P1 BRA !P2, `(.L_x_70) ;  /* 0x00000004002c9947 */ /* 0x000fea0005000000 */
[----:B------:R-:W-:-:S04]  /*2f30*/  LOP3.LUT P2, RZ, R3, 0x7fffffff, RZ, 0xc0, !PT ;  /* 0x7fffffff03ff7812 */ /* 0x000fc8000784c0ff */
[----:B------:R-:W-:-:S13]  /*2f40*/  PLOP3.LUT P1, PT, P1, P2, PT, 0x2f, 0xf2 ;  /* 0x0000000000f2781c */ /* 0x000fda0000f24577 */
[----:B------:R-:W-:Y:S05]  /*2f50*/  @P1 BRA `(.L_x_71) ;  /* 0x0000000400181947 */ /* 0x000fea0003800000 */
[----:B------:R-:W-:-:S04]  /*2f60*/  LOP3.LUT P1, RZ, R0, 0x7fffffff, RZ, 0xc0, !PT ;  /* 0x7fffffff00ff7812 */ /* 0x000fc8000782c0ff */
[----:B------:R-:W-:-:S13]  /*2f70*/  PLOP3.LUT P0, PT, P0, P1, PT, 0x2f, 0xf2 ;  /* 0x0000000000f2781c */ /* 0x000fda0000702577 */
[----:B------:R-:W-:Y:S05]  /*2f80*/  @P0 BRA `(.L_x_72) ;  /* 0x0000000400000947 */ /* 0x000fea0003800000 */
[----:B------:R-:W-:Y:S02]  /*2f90*/  ISETP.GE.AND P0, PT, R20, RZ, PT ;  /* 0x000000ff1400720c */ /* 0x000fe40003f06270 */
[----:B------:R-:W-:-:S11]  /*2fa0*/  ISETP.GE.AND P1, PT, R19, RZ, PT ;  /* 0x000000ff1300720c */ /* 0x000fd60003f26270 */
[----:B------:R-:W-:Y:S01]  /*2fb0*/  @P0 MOV R13, RZ ;  /* 0x000000ff000d0202 */ /* 0x000fe20000000f00 */
[----:B------:R-:W-:Y:S02]  /*2fc0*/  @!P0 IMAD.MOV.U32 R13, RZ, RZ, -0x40 ;  /* 0xffffffc0ff0d8424 */ /* 0x000fe400078e00ff */
[----:B------:R-:W-:Y:S01]  /*2fd0*/  @!P0 FFMA R3, R3, 1.84467440737095516160e+19, RZ ;  /* 0x5f80000003038823 */ /* 0x000fe200000000ff */
[----:B------:R-:W-:Y:S02]  /*2fe0*/  @!P1 FFMA R0, R0, 1.84467440737095516160e+19, RZ ;  /* 0x5f80000000009823 */ /* 0x000fe400000000ff */
[----:B------:R-:W-:-:S07]  /*2ff0*/  @!P1 IADD3 R13, PT, PT, R13, 0x40, RZ ;  /* 0x000000400d0d9810 */ /* 0x000fce0007ffe0ff */
.L_x_68:
[----:B------:R-:W-:Y:S01]  /*3000*/  LEA R23, R12, 0xc0800000, 0x17 ;  /* 0xc08000000c177811 */ /* 0x000fe200078eb8ff */
[----:B------:R-:W-:Y:S01]  /*3010*/  BSSY.RECONVERGENT B1, `(.L_x_73) ;  /* 0x0000036000017945 */ /* 0x000fe20003800200 */
[----:B------:R-:W-:Y:S02]  /*3020*/  IADD3 R18, PT, PT, R18, -0x7f, RZ ;  /* 0xffffff8112127810 */ /* 0x000fe40007ffe0ff */
[----:B------:R-:W-:Y:S02]  /*3030*/  IADD3 R23, PT, PT, -R23, R0, RZ ;  /* 0x0000000017177210 */ /* 0x000fe40007ffe1ff */
[C---:B------:R-:W-:Y:S01]  /*3040*/  IADD3 R12, PT, PT, R18.reuse, 0x7f, -R12 ;  /* 0x0000007f120c7810 */ /* 0x040fe20007ffe80c */
[----:B------:R-:W-:Y:S01]  /*3050*/  IMAD R0, R18, -0x800000, R3 ;  /* 0xff80000012007824 */ /* 0x000fe200078e0203 */
[----:B------:R-:W0:Y:S01]  /*3060*/  MUFU.RCP R19, R23 ;  /* 0x0000001700137308 */ /* 0x000e220000001000 */
[----:B------:R-:W-:Y:S02]  /*3070*/  FADD.FTZ R21, -R23, -RZ ;  /* 0x800000ff17157221 */ /* 0x000fe40000010100 */
[----:B------:R-:W-:-:S02]  /*3080*/  IMAD.IADD R13, R12, 0x1, R13 ;  /* 0x000000010c0d7824 */ /* 0x000fc400078e020d */
[----:B0-----:R-:W-:-:S04]  /*3090*/  FFMA R20, R19, R21, 1 ;  /* 0x3f80000013147423 */ /* 0x001fc80000000015 */
[----:B------:R-:W-:-:S04]  /*30a0*/  FFMA R19, R19, R20, R19 ;  /* 0x0000001413137223 */ /* 0x000fc80000000013 */
[----:B------:R-:W-:-:S04]  /*30b0*/  FFMA R20, R0, R19, RZ ;  /* 0x0000001300147223 */ /* 0x000fc800000000ff */
[----:B------:R-:W-:-:S04]  /*30c0*/  FFMA R3, R21, R20, R0 ;  /* 0x0000001415037223 */ /* 0x000fc80000000000 */
[----:B------:R-:W-:-:S04]  /*30d0*/  FFMA R20, R19, R3, R20 ;  /* 0x0000000313147223 */ /* 0x000fc80000000014 */
[----:B------:R-:W-:-:S04]  /*30e0*/  FFMA R21, R21, R20, R0 ;  /* 0x0000001415157223 */ /* 0x000fc80000000000 */
[----:B------:R-:W-:-:S05]  /*30f0*/  FFMA R0, R19, R21, R20 ;  /* 0x0000001513007223 */ /* 0x000fca0000000014 */
[----:B------:R-:W-:-:S04]  /*3100*/  SHF.R.U32.HI R3, RZ, 0x17, R0 ;  /* 0x00000017ff037819 */ /* 0x000fc80000011600 */
[----:B------:R-:W-:-:S04]  /*3110*/  LOP3.LUT R12, R3, 0xff, RZ, 0xc0, !PT ;  /* 0x000000ff030c7812 */ /* 0x000fc800078ec0ff */
[----:B------:R-:W-:-:S04]  /*3120*/  IADD3 R3, PT, PT, R12, R13, RZ ;  /* 0x0000000d0c037210 */ /* 0x000fc80007ffe0ff */
[----:B------:R-:W-:-:S04]  /*3130*/  IADD3 R12, PT, PT, R3, -0x1, RZ ;  /* 0xffffffff030c7810 */ /* 0x000fc80007ffe0ff */
[----:B------:R-:W-:-:S13]  /*3140*/  ISETP.GE.U32.AND P0, PT, R12, 0xfe, PT ;  /* 0x000000fe0c00780c */ /* 0x000fda0003f06070 */
[----:B------:R-:W-:Y:S05]  /*3150*/  @!P0 BRA `(.L_x_74) ;  /* 0x0000000000808947 */ /* 0x000fea0003800000 */
[----:B------:R-:W-:-:S13]  /*3160*/  ISETP.GT.AND P0, PT, R3, 0xfe, PT ;  /* 0x000000fe0300780c */ /* 0x000fda0003f04270 */
[----:B------:R-:W-:Y:S05]  /*3170*/  @P0 BRA `(.L_x_75) ;  /* 0x00000000006c0947 */ /* 0x000fea0003800000 */
[----:B------:R-:W-:-:S13]  /*3180*/  ISETP.GE.AND P0, PT, R3, 0x1, PT ;  /* 0x000000010300780c */ /* 0x000fda0003f06270 */
[----:B------:R-:W-:Y:S05]  /*3190*/  @P0 BRA `(.L_x_76) ;  /* 0x0000000000740947 */ /* 0x000fea0003800000 */
[----:B------:R-:W-:Y:S02]  /*31a0*/  ISETP.GE.AND P0, PT, R3, -0x18, PT ;  /* 0xffffffe80300780c */ /* 0x000fe40003f06270 */
[----:B------:R-:W-:-:S11]  /*31b0*/  LOP3.LUT R0, R0, 0x80000000, RZ, 0xc0, !PT ;  /* 0x8000000000007812 */ /* 0x000fd600078ec0ff */
[----:B------:R-:W-:Y:S05]  /*31c0*/  @!P0 BRA `(.L_x_76) ;  /* 0x0000000000688947 */ /* 0x000fea0003800000 */
[CCC-:B------:R-:W-:Y:S01]  /*31d0*/  FFMA.RZ R12, R19.reuse, R21.reuse, R20.reuse ;  /* 0x00000015130c7223 */ /* 0x1c0fe2000000c014 */
[CCC-:B------:R-:W-:Y:S01]  /*31e0*/  FFMA.RP R13, R19.reuse, R21.reuse, R20.reuse ;  /* 0x00000015130d7223 */ /* 0x1c0fe20000008014 */
[----:B------:R-:W-:Y:S01]  /*31f0*/  FFMA.RM R20, R19, R21, R20 ;  /* 0x0000001513147223 */ /* 0x000fe20000004014 */
[C---:B------:R-:W-:Y:S02]  /*3200*/  IADD3 R18, PT, PT, R3.reuse, 0x20, RZ ;  /* 0x0000002003127810 */ /* 0x040fe40007ffe0ff */
[----:B------:R-:W-:Y:S02]  /*3210*/  LOP3.LUT R12, R12, 0x7fffff, RZ, 0xc0, !PT ;  /* 0x007fffff0c0c7812 */ /* 0x000fe400078ec0ff */
[C---:B------:R-:W-:Y:S02]  /*3220*/  ISETP.NE.AND P2, PT, R3.reuse, RZ, PT ;  /* 0x000000ff0300720c */ /* 0x040fe40003f45270 */
[----:B------:R-:W-:Y:S02]  /*3230*/  LOP3.LUT R19, R12, 0x800000, RZ, 0xfc, !PT ;  /* 0x008000000c137812 */ /* 0x000fe400078efcff */
[----:B------:R-:W-:Y:S01]  /*3240*/  ISETP.NE.AND P1, PT, R3, RZ, PT ;  /* 0x000000ff0300720c */ /* 0x000fe20003f25270 */
[----:B------:R-:W-:Y:S01]  /*3250*/  IMAD.MOV R3, RZ, RZ, -R3 ;  /* 0x000000ffff037224 */ /* 0x000fe200078e0a03 */
[----:B------:R-:W-:-:S02]  /*3260*/  SHF.L.U32 R18, R19, R18, RZ ;  /* 0x0000001213127219 */ /* 0x000fc400000006ff */
[----:B------:R-:W-:Y:S02]  /*3270*/  FSETP.NEU.FTZ.AND P0, PT, R13, R20, PT ;  /* 0x000000140d00720b */ /* 0x000fe40003f1d000 */
[----:B------:R-:W-:Y:S02]  /*3280*/  SEL R12, R3, RZ, P2 ;  /* 0x000000ff030c7207 */ /* 0x000fe40001000000 */
[----:B------:R-:W-:Y:S02]  /*3290*/  ISETP.NE.AND P1, PT, R18, RZ, P1 ;  /* 0x000000ff1200720c */ /* 0x000fe40000f25270 */
[----:B------:R-:W-:Y:S02]  /*32a0*/  SHF.R.U32.HI R18, RZ, R12, R19 ;  /* 0x0000000cff127219 */ /* 0x000fe40000011613 */
[----:B------:R-:W-:Y:S02]  /*32b0*/  PLOP3.LUT P0, PT, P0, P1, PT, 0xf8, 0x8f ;  /* 0x00000000008f781c */ /* 0x000fe40000703f70 */
[----:B------:R-:W-:-:S02]  /*32c0*/  SHF.R.U32.HI R12, RZ, 0x1, R18 ;  /* 0x00000001ff0c7819 */ /* 0x000fc40000011612 */
[----:B------:R-:W-:-:S04]  /*32d0*/  SEL R3, RZ, 0x1, !P0 ;  /* 0x00000001ff037807 */ /* 0x000fc80004000000 */
[----:B------:R-:W-:-:S04]  /*32e0*/  LOP3.LUT R3, R3, 0x1, R12, 0xf8, !PT ;  /* 0x0000000103037812 */ /* 0x000fc800078ef80c */
[----:B------:R-:W-:-:S04]  /*32f0*/  LOP3.LUT R3, R3, R18, RZ, 0xc0, !PT ;  /* 0x0000001203037212 */ /* 0x000fc800078ec0ff */
[----:B------:R-:W-:-:S04]  /*3300*/  IADD3 R3, PT, PT, R12, R3, RZ ;  /* 0x000000030c037210 */ /* 0x000fc80007ffe0ff */
[----:B------:R-:W-:Y:S01]  /*3310*/  LOP3.LUT R0, R3, R0, RZ, 0xfc, !PT ;  /* 0x0000000003007212 */ /* 0x000fe200078efcff */
[----:B------:R-:W-:Y:S06]  /*3320*/  BRA `(.L_x_76) ;  /* 0x0000000000107947 */ /* 0x000fec0003800000 */
.L_x_75:
[----:B------:R-:W-:-:S04]  /*3330*/  LOP3.LUT R0, R0, 0x80000000, RZ, 0xc0, !PT ;  /* 0x8000000000007812 */ /* 0x000fc800078ec0ff */
[----:B------:R-:W-:Y:S01]  /*3340*/  LOP3.LUT R0, R0, 0x7f800000, RZ, 0xfc, !PT ;  /* 0x7f80000000007812 */ /* 0x000fe200078efcff */
[----:B------:R-:W-:Y:S06]  /*3350*/  BRA `(.L_x_76) ;  /* 0x0000000000047947 */ /* 0x000fec0003800000 */
.L_x_74:
[----:B------:R-:W-:-:S07]  /*3360*/  LEA R0, R13, R0, 0x17 ;  /* 0x000000000d007211 */ /* 0x000fce00078eb8ff */
.L_x_76:
[----:B------:R-:W-:Y:S05]  /*3370*/  BSYNC.RECONVERGENT B1 ;  /* 0x0000000000017941 */ /* 0x000fea0003800200 */
.L_x_73:
[----:B------:R-:W-:Y:S05]  /*3380*/  BRA `(.L_x_77) ;  /* 0x0000000000207947 */ /* 0x000fea0003800000 */
.L_x_72:
[----:B------:R-:W-:-:S04]  /*3390*/  LOP3.LUT R0, R0, 0x80000000, R3, 0x48, !PT ;  /* 0x8000000000007812 */ /* 0x000fc800078e4803 */
[----:B------:R-:W-:Y:S01]  /*33a0*/  LOP3.LUT R0, R0, 0x7f800000, RZ, 0xfc, !PT ;  /* 0x7f80000000007812 */ /* 0x000fe200078efcff */
[----:B------:R-:W-:Y:S06]  /*33b0*/  BRA `(.L_x_77) ;  /* 0x0000000000147947 */ /* 0x000fec0003800000 */
.L_x_71:
[----:B------:R-:W-:Y:S01]  /*33c0*/  LOP3.LUT R0, R0, 0x80000000, R3, 0x48, !PT ;  /* 0x8000000000007812 */ /* 0x000fe200078e4803 */
[----:B------:R-:W-:Y:S06]  /*33d0*/  BRA `(.L_x_77) ;  /* 0x00000000000c7947 */ /* 0x000fec0003800000 */
.L_x_70:
[----:B------:R-:W0:Y:S01]  /*33e0*/  MUFU.RSQ R0, -QNAN ;  /* 0xffc0000000007908 */ /* 0x000e220000001400 */
[----:B------:R-:W-:Y:S05]  /*33f0*/  BRA `(.L_x_77) ;  /* 0x0000000000047947 */ /* 0x000fea0003800000 */
.L_x_69:
[----:B------:R-:W-:-:S07]  /*3400*/  FADD.FTZ R0, R3, R0 ;  /* 0x0000000003007221 */ /* 0x000fce0000010000 */
.L_x_77:
[----:B------:R-:W-:Y:S05]  /*3410*/  BSYNC.RECONVERGENT B0 ;  /* 0x0000000000007941 */ /* 0x000fea0003800200 */
.L_x_67:
[----:B------:R-:W-:-:S04]  /*3420*/  HFMA2 R3, -RZ, RZ, 0, 0 ;  /* 0x00000000ff037431 */ /* 0x000fc800000001ff */
[----:B0-----:R-:W-:Y:S05]  /*3430*/  RET.REL.NODEC R2 `(_Z6CR_GPUPfS_S_S_S_j) ;  /* 0xffffffc802f07950 */ /* 0x001fea0003c3ffff */
.L_x_78:
[----:B------:R-:W-:-:S00]  /*3440*/  BRA `(.L_x_78) ;  /* 0xfffffffc00fc7947 */ /* 0x000fc0000383ffff */
[----:B------:R-:W-:-:S00]  /*3450*/  NOP ;  /* 0x0000000000007918 */ /* 0x000fc00000000000 */
        /* <DEDUP_REMOVED lines=10> */
.L_x_79:


//--------------------- .nv.shared._Z6CR_GPUPfS_S_S_S_j --------------------------
	.section	.nv.shared._Z6CR_GPUPfS_S_S_S_j,"aw",@nobits
	.sectionflags	@""
	.align	16
	.zero		1024


//--------------------- .nv.shared.reserved.0     --------------------------
	.section	.nv.shared.reserved.0,"aw",@nobits
	.weak		__nv_reservedSMEM_offset_0_alias
	.size		__nv_reservedSMEM_offset_0_alias, 0, 64
	.other		__nv_reservedSMEM_offset_0_alias,@"STO_CUDA_RESERVED_SHARED STV_DEFAULT"
__nv_reservedSMEM_offset_0_alias:
	.zero		0
	.zero		64


//--------------------- .nv.constant0._Z6CR_GPUPfS_S_S_S_j --------------------------
	.section	.nv.constant0._Z6CR_GPUPfS_S_S_S_j,"a",@progbits
	.sectionflags	@""
	.align	4
.nv.constant0._Z6CR_GPUPfS_S_S_S_j:
	.zero		940


//--------------------- SYMBOLS --------------------------

	.type		.nv.reservedSmem.offset0,@object
	.size		.nv.reservedSmem.offset0,0x4
	.type		.nv.reservedSmem.cap,@object
	.size		.nv.reservedSmem.cap,0x4
